	.headerflags	@"EF_CUDA_TEXMODE_UNIFIED EF_CUDA_64BIT_ADDRESS EF_CUDA_SM86 EF_CUDA_VIRTUAL_SM(EF_CUDA_SM86)"
	.elftype	@"ET_EXEC"


//--------------------- .nv.info                  --------------------------
	.section	.nv.info,"",@"SHT_CUDA_INFO"
	.align	4


	//----- nvinfo : EIATTR_REGCOUNT
	.align		4
        /*0000*/ 	.byte	0x04, 0x2f
        /*0002*/ 	.short	(.L_5 - .L_4)
	.align		4
.L_4:
        /*0004*/ 	.word	index@(triton_red_fused__to_copy_add_mul_rsub_4)
        /*0008*/ 	.word	0x0000002c


	//----- nvinfo : EIATTR_FRAME_SIZE
	.align		4
.L_5:
        /*000c*/ 	.byte	0x04, 0x11
        /*000e*/ 	.short	(.L_7 - .L_6)
	.align		4
.L_6:
        /*0010*/ 	.word	index@(triton_red_fused__to_copy_add_mul_rsub_4)
        /*0014*/ 	.word	0x00000000


	//----- nvinfo : EIATTR_MIN_STACK_SIZE
	.align		4
.L_7:
        /*0018*/ 	.byte	0x04, 0x12
        /*001a*/ 	.short	(.L_9 - .L_8)
	.align		4
.L_8:
        /*001c*/ 	.word	index@(triton_red_fused__to_copy_add_mul_rsub_4)
        /*0020*/ 	.word	0x00000000
.L_9:


//--------------------- .nv.info.triton_red_fused__to_copy_add_mul_rsub_4 --------------------------
	.section	.nv.info.triton_red_fused__to_copy_add_mul_rsub_4,"",@"SHT_CUDA_INFO"
	.sectionflags	@""
	.align	4


	//----- nvinfo : EIATTR_CUDA_API_VERSION
	.align		4
        /*0000*/ 	.byte	0x04, 0x37
        /*0002*/ 	.short	(.L_11 - .L_10)
.L_10:
        /*0004*/ 	.word	0x00000080


	//----- nvinfo : EIATTR_SW2861232_WAR
	.align		4
.L_11:
        /*0008*/ 	.byte	0x01, 0x35
	.zero		2


	//----- nvinfo : EIATTR_PARAM_CBANK
	.align		4
        /*000c*/ 	.byte	0x04, 0x0a
        /*000e*/ 	.short	(.L_13 - .L_12)
	.align		4
.L_12:
        /*0010*/ 	.word	index@(.nv.constant0.triton_red_fused__to_copy_add_mul_rsub_4)
        /*0014*/ 	.short	0x0160
        /*0016*/ 	.short	0x0038


	//----- nvinfo : EIATTR_CBANK_PARAM_SIZE
	.align		4
.L_13:
        /*0018*/ 	.byte	0x03, 0x19
        /*001a*/ 	.short	0x0038


	//----- nvinfo : EIATTR_KPARAM_INFO
	.align		4
        /*001c*/ 	.byte	0x04, 0x17
        /*001e*/ 	.short	(.L_15 - .L_14)
.L_14:
        /*0020*/ 	.word	0x00000000
        /*0024*/ 	.short	0x0007
        /*0026*/ 	.short	0x0030
        /*0028*/ 	.byte	0x00, 0xf4, 0x21, 0x00


	//----- nvinfo : EIATTR_KPARAM_INFO
	.align		4
.L_15:
        /*002c*/ 	.byte	0x04, 0x17
        /*002e*/ 	.short	(.L_17 - .L_16)
.L_16:
        /*0030*/ 	.word	0x00000000
        /*0034*/ 	.short	0x0006
        /*0036*/ 	.short	0x002c
        /*0038*/ 	.byte	0x00, 0xf0, 0x11, 0x00


	//----- nvinfo : EIATTR_KPARAM_INFO
	.align		4
.L_17:
        /*003c*/ 	.byte	0x04, 0x17
        /*003e*/ 	.short	(.L_19 - .L_18)
.L_18:
        /*0040*/ 	.word	0x00000000
        /*0044*/ 	.short	0x0005
        /*0046*/ 	.short	0x0028
        /*0048*/ 	.byte	0x00, 0xf0, 0x11, 0x00


	//----- nvinfo : EIATTR_KPARAM_INFO
	.align		4
.L_19:
        /*004c*/ 	.byte	0x04, 0x17
        /*004e*/ 	.short	(.L_21 - .L_20)
.L_20:
        /*0050*/ 	.word	0x00000000
        /*0054*/ 	.short	0x0004
        /*0056*/ 	.short	0x0020
        /*0058*/ 	.byte	0x00, 0xf4, 0x21, 0x00


	//----- nvinfo : EIATTR_KPARAM_INFO
	.align		4
.L_21:
        /*005c*/ 	.byte	0x04, 0x17
        /*005e*/ 	.short	(.L_23 - .L_22)
.L_22:
        /*0060*/ 	.word	0x00000000
        /*0064*/ 	.short	0x0003
        /*0066*/ 	.short	0x0018
        /*0068*/ 	.byte	0x00, 0xf4, 0x21, 0x00


	//----- nvinfo : EIATTR_KPARAM_INFO
	.align		4
.L_23:
        /*006c*/ 	.byte	0x04, 0x17
        /*006e*/ 	.short	(.L_25 - .L_24)
.L_24:
        /*0070*/ 	.word	0x00000000
        /*0074*/ 	.short	0x0002
        /*0076*/ 	.short	0x0010
        /*0078*/ 	.byte	0x00, 0xf4, 0x21, 0x00


	//----- nvinfo : EIATTR_KPARAM_INFO
	.align		4
.L_25:
        /*007c*/ 	.byte	0x04, 0x17
        /*007e*/ 	.short	(.L_27 - .L_26)
.L_26:
        /*0080*/ 	.word	0x00000000
        /*0084*/ 	.short	0x0001
        /*0086*/ 	.short	0x0008
        /*0088*/ 	.byte	0x00, 0xf4, 0x21, 0x00


	//----- nvinfo : EIATTR_KPARAM_INFO
	.align		4
.L_27:
        /*008c*/ 	.byte	0x04, 0x17
        /*008e*/ 	.short	(.L_29 - .L_28)
.L_28:
        /*0090*/ 	.word	0x00000000
        /*0094*/ 	.short	0x0000
        /*0096*/ 	.short	0x0000
        /*0098*/ 	.byte	0x00, 0xf4, 0x21, 0x00


	//----- nvinfo : EIATTR_MAXREG_COUNT
	.align		4
.L_29:
        /*009c*/ 	.byte	0x03, 0x1b
        /*009e*/ 	.short	0x00ff


	//----- nvinfo : EIATTR_EXTERNS
	.align		4
        /*00a0*/ 	.byte	0x04, 0x0f
        /*00a2*/ 	.short	(.L_31 - .L_30)


	//   ....[0]....
	.align		4
.L_30:
        /*00a4*/ 	.word	index@(__assertfail)


	//----- nvinfo : EIATTR_COOP_GROUP_MASK_REGIDS
	.align		4
.L_31:
        /*00a8*/ 	.byte	0x04, 0x29
        /*00aa*/ 	.short	(.L_33 - .L_32)


	//   ....[0]....
.L_32:
        /*00ac*/ 	.word	0xffffffff


	//   ....[1]....
        /*00b0*/ 	.word	0xffffffff


	//   ....[2]....
        /*00b4*/ 	.word	0xffffffff


	//   ....[3]....
        /*00b8*/ 	.word	0xffffffff


	//   ....[4]....
        /*00bc*/ 	.word	0xffffffff


	//   ....[5]....
        /*00c0*/ 	.word	0xffffffff


	//   ....[6]....
        /*00c4*/ 	.word	0xffffffff


	//   ....[7]....
        /*00c8*/ 	.word	0xffffffff


	//   ....[8]....
        /*00cc*/ 	.word	0xffffffff


	//   ....[9]....
        /*00d0*/ 	.word	0xffffffff


	//   ....[10]....
        /*00d4*/ 	.word	0xffffffff


	//   ....[11]....
        /*00d8*/ 	.word	0xffffffff


	//   ....[12]....
        /*00dc*/ 	.word	0xffffffff


	//   ....[13]....
        /*00e0*/ 	.word	0xffffffff


	//   ....[14]....
        /*00e4*/ 	.word	0xffffffff


	//   ....[15]....
        /*00e8*/ 	.word	0xffffffff


	//   ....[16]....
        /*00ec*/ 	.word	0xffffffff


	//----- nvinfo : EIATTR_COOP_GROUP_INSTR_OFFSETS
	.align		4
.L_33:
        /*00f0*/ 	.byte	0x04, 0x28
        /*00f2*/ 	.short	(.L_35 - .L_34)


	//   ....[0]....
.L_34:
        /*00f4*/ 	.word	0x00001190


	//   ....[1]....
        /*00f8*/ 	.word	0x000011d0


	//   ....[2]....
        /*00fc*/ 	.word	0x00001210


	//   ....[3]....
        /*0100*/ 	.word	0x00001290


	//   ....[4]....
        /*0104*/ 	.word	0x00001380


	//   ....[5]....
        /*0108*/ 	.word	0x000013b0


	//   ....[6]....
        /*010c*/ 	.word	0x00001510


	//   ....[7]....
        /*0110*/ 	.word	0x00001540


	//   ....[8]....
        /*0114*/ 	.word	0x00001610


	//   ....[9]....
        /*0118*/ 	.word	0x00001680


	//   ....[10]....
        /*011c*/ 	.word	0x00001c00


	//   ....[11]....
        /*0120*/ 	.word	0x00001c20


	//   ....[12]....
        /*0124*/ 	.word	0x00001c40


	//   ....[13]....
        /*0128*/ 	.word	0x00001c70


	//   ....[14]....
        /*012c*/ 	.word	0x00001ca0


	//   ....[15]....
        /*0130*/ 	.word	0x00001d00


	//   ....[16]....
        /*0134*/ 	.word	0x00001d30


	//----- nvinfo : EIATTR_SYSCALL_OFFSETS
	.align		4
.L_35:
        /*0138*/ 	.byte	0x04, 0x46
        /*013a*/ 	.short	(.L_37 - .L_36)


	//   ....[0]....
.L_36:
        /*013c*/ 	.word	0x00000d30


	//----- nvinfo : EIATTR_EXIT_INSTR_OFFSETS
	.align		4
.L_37:
        /*0140*/ 	.byte	0x04, 0x1c
        /*0142*/ 	.short	(.L_39 - .L_38)


	//   ....[0]....
.L_38:
        /*0144*/ 	.word	0x000020f0


	//   ....[1]....
        /*0148*/ 	.word	0x00002110


	//----- nvinfo : EIATTR_REQNTID
	.align		4
.L_39:
        /*014c*/ 	.byte	0x04, 0x10
        /*014e*/ 	.short	(.L_41 - .L_40)
.L_40:
        /*0150*/ 	.word	0x00000080
        /*0154*/ 	.word	0x00000001
        /*0158*/ 	.word	0x00000001


	//----- nvinfo : EIATTR_CRS_STACK_SIZE
	.align		4
.L_41:
        /*015c*/ 	.byte	0x04, 0x1e
        /*015e*/ 	.short	(.L_43 - .L_42)
.L_42:
        /*0160*/ 	.word	0x00000000
.L_43:


//--------------------- .nv.callgraph             --------------------------
	.section	.nv.callgraph,"",@"SHT_CUDA_CALLGRAPH"
	.align	4
	.sectionentsize	8
	.align		4
        /*0000*/ 	.word	0x00000000
	.align		4
        /*0004*/ 	.word	0xffffffff
	.align		4
        /*0008*/ 	.word	index@(triton_red_fused__to_copy_add_mul_rsub_4)
	.align		4
        /*000c*/ 	.word	index@(__assertfail)
	.align		4
        /*0010*/ 	.word	0x00000000
	.align		4
        /*0014*/ 	.word	0xfffffffe
	.align		4
        /*0018*/ 	.word	0x00000000
	.align		4
        /*001c*/ 	.word	0xfffffffd
	.align		4
        /*0020*/ 	.word	0x00000000
	.align		4
        /*0024*/ 	.word	0xfffffffc


//--------------------- .nv.rel.action            --------------------------
	.section	.nv.rel.action,"",@"SHT_CUDA_RELOCINFO"
	.align	8
	.sectionentsize	8
        /*0000*/ 	.byte	0x73, 0x00, 0x00, 0x00, 0x00, 0x00, 0x00, 0x00, 0x00, 0x00, 0x00, 0x11, 0x25, 0x00, 0x05, 0x36


//--------------------- .nv.constant4             --------------------------
	.section	.nv.constant4,"a",@progbits
	.align	8
	.align		8
.nv.constant4:
        /*0000*/ 	.dword	__assertfail
	.align		8
        /*0008*/ 	.dword	assertFunc_0
	.align		8
        /*0010*/ 	.dword	assertFile_0
	.align		8
        /*0018*/ 	.dword	assertMessage_0
	.align		8
        /*0020*/ 	.dword	_$_str


//--------------------- .nv.constant0.triton_red_fused__to_copy_add_mul_rsub_4 --------------------------
	.section	.nv.constant0.triton_red_fused__to_copy_add_mul_rsub_4,"a",@progbits
	.sectionflags	@""
	.align	4
.nv.constant0.triton_red_fused__to_copy_add_mul_rsub_4:
	.zero		408


//--------------------- .text.triton_red_fused__to_copy_add_mul_rsub_4 --------------------------
	.section	.text.triton_red_fused__to_copy_add_mul_rsub_4,"ax",@progbits
	.sectionflags	@"SHF_BARRIERS=1"
	.sectioninfo	@"SHI_REGISTERS=44"
	.align	128
        .global         triton_red_fused__to_copy_add_mul_rsub_4
        .type           triton_red_fused__to_copy_add_mul_rsub_4,@function
        .size           triton_red_fused__to_copy_add_mul_rsub_4,(.L_x_2 - triton_red_fused__to_copy_add_mul_rsub_4)
        .other          triton_red_fused__to_copy_add_mul_rsub_4,@"STO_CUDA_ENTRY STV_DEFAULT"
triton_red_fused__to_copy_add_mul_rsub_4:
.text.triton_red_fused__to_copy_add_mul_rsub_4:
[----:B------:R-:W-:Y:S02]  /*0000*/  IMAD.MOV.U32 R1, RZ, RZ, c[0x0][0x28] ;  /* 0x00000a00ff017624 */ /* 0x000fe400078e00ff */
[----:B------:R-:W0:Y:S01]  /*0010*/  S2R R0, SR_CTAID.X ;  /* 0x0000000000007919 */ /* 0x000e220000002500 */
[----:B------:R-:W-:-:S03]  /*0020*/  MOV R21, 0x3e055027 ;  /* 0x3e05502700157802 */ /* 0x000fc60000000f00 */
[----:B------:R-:W1:Y:S01]  /*0030*/  S2R R29, SR_TID.X ;  /* 0x00000000001d7919 */ /* 0x000e620000002100 */
[C---:B0-----:R-:W-:Y:S01]  /*0040*/  IMAD.HI.U32 R8, R0.reuse, 0x1948b0fd, RZ ;  /* 0x1948b0fd00087827 */ /* 0x041fe200078e00ff */
[----:B------:R-:W-:Y:S02]  /*0050*/  ISETP.GE.U32.AND P3, PT, R0, 0x2880, PT ;  /* 0x000028800000780c */ /* 0x000fe40003f66070 */
[C---:B-1----:R-:W-:Y:S01]  /*0060*/  LOP3.LUT R33, R29.reuse, 0x7f, RZ, 0xc0, !PT ;  /* 0x0000007f1d217812 */ /* 0x042fe200078ec0ff */
[----:B------:R-:W-:Y:S01]  /*0070*/  IMAD.SHL.U32 R35, R29, 0x4, RZ ;  /* 0x000000041d237824 */ /* 0x000fe200078e00ff */
[----:B------:R-:W-:Y:S02]  /*0080*/  SHF.R.U32.HI R31, RZ, 0x5, R8 ;  /* 0x00000005ff1f7819 */ /* 0x000fe40000011608 */
[----:B------:R-:W-:Y:S02]  /*0090*/  LOP3.LUT R3, R33, 0x80, RZ, 0xfc, !PT ;  /* 0x0000008021037812 */ /* 0x000fe400078efcff */
[----:B------:R-:W-:Y:S01]  /*00a0*/  LOP3.LUT R35, R35, 0x1fc, RZ, 0xc0, !PT ;  /* 0x000001fc23237812 */ /* 0x000fe200078ec0ff */
[----:B------:R-:W-:Y:S01]  /*00b0*/  IMAD R30, R31, -0x144, R0 ;  /* 0xfffffebc1f1e7824 */ /* 0x000fe200078e0200 */
[----:B------:R-:W-:-:S02]  /*00c0*/  MOV R28, 0x4 ;  /* 0x00000004001c7802 */ /* 0x000fc40000000f00 */
[----:B------:R-:W-:Y:S01]  /*00d0*/  ISETP.LT.U32.AND P0, PT, R35, 0x144, !P3 ;  /* 0x000001442300780c */ /* 0x000fe20005f01070 */
[----:B------:R-:W-:Y:S01]  /*00e0*/  IMAD.IADD R32, R33, 0x1, -R30 ;  /* 0x0000000121207824 */ /* 0x000fe200078e0a1e */
[----:B------:R-:W-:Y:S02]  /*00f0*/  IADD3 R10, R3, -R30, RZ ;  /* 0x8000001e030a7210 */ /* 0x000fe40007ffe0ff */
[----:B------:R-:W-:Y:S02]  /*0100*/  SHF.R.U32.HI R24, RZ, 0x8, R8 ;  /* 0x00000008ff187819 */ /* 0x000fe40000011608 */
[----:B------:R-:W-:Y:S02]  /*0110*/  IABS R2, R32 ;  /* 0x0000002000027213 */ /* 0x000fe40000000000 */
[----:B------:R-:W-:Y:S01]  /*0120*/  IABS R12, R10 ;  /* 0x0000000a000c7213 */ /* 0x000fe20000000000 */
[----:B------:R-:W-:Y:S01]  /*0130*/  IMAD R24, R24, 0x144, RZ ;  /* 0x0000014418187824 */ /* 0x000fe200078e02ff */
[----:B------:R-:W-:-:S02]  /*0140*/  I2FP.F32.S32 R11, R2 ;  /* 0x00000002000b7245 */ /* 0x000fc40000201400 */
[----:B------:R-:W-:Y:S01]  /*0150*/  I2FP.F32.S32 R20, R12 ;  /* 0x0000000c00147245 */ /* 0x000fe20000201400 */
[----:B------:R-:W-:Y:S01]  /*0160*/  @P0 IMAD.MOV.U32 R6, RZ, RZ, 0x0 ;  /* 0x00000000ff060424 */ /* 0x000fe200078e00ff */
[----:B------:R-:W-:Y:S01]  /*0170*/  @P0 MOV R4, 0x0 ;  /* 0x0000000000040802 */ /* 0x000fe20000000f00 */
[----:B------:R-:W-:Y:S01]  /*0180*/  FMUL R11, R11, 0.125 ;  /* 0x3e0000000b0b7820 */ /* 0x000fe20000400000 */
[----:B------:R-:W-:Y:S01]  /*0190*/  IMAD.IADD R8, R35, 0x1, R24 ;  /* 0x0000000123087824 */ /* 0x000fe200078e0218 */
[----:B------:R-:W-:Y:S01]  /*01a0*/  FMUL R20, R20, 0.125 ;  /* 0x3e00000014147820 */ /* 0x000fe20000400000 */
[----:B------:R0:W1:Y:S02]  /*01b0*/  @P0 R2UR UR8, R4 ;  /* 0x00000000040803c2 */ /* 0x00006400000e0000 */
[----:B------:R-:W-:Y:S02]  /*01c0*/  FSETP.GEU.AND P2, PT, R11, 1.175494350822287508e-38, PT ;  /* 0x008000000b00780b */ /* 0x000fe40003f4e000 */
[----:B------:R-:W-:-:S04]  /*01d0*/  FSETP.GEU.AND P4, PT, R20, 1.175494350822287508e-38, PT ;  /* 0x008000001400780b */ /* 0x000fc80003f8e000 */
[----:B------:R2:W3:Y:S07]  /*01e0*/  @P0 R2UR UR4, R6 ;  /* 0x00000000060403c2 */ /* 0x0004ee00000e0000 */
[----:B------:R-:W-:Y:S01]  /*01f0*/  @!P2 FMUL R11, R11, 8388608 ;  /* 0x4b0000000b0ba820 */ /* 0x000fe20000400000 */
[----:B------:R2:W4:Y:S01]  /*0200*/  @P0 R2UR UR6, R6 ;  /* 0x00000000060603c2 */ /* 0x00052200000e0000 */
[----:B------:R-:W-:-:S03]  /*0210*/  @!P4 FMUL R20, R20, 8388608 ;  /* 0x4b0000001414c820 */ /* 0x000fc60000400000 */
[----:B------:R-:W-:Y:S02]  /*0220*/  IADD3 R3, R11, -0x3f2aaaab, RZ ;  /* 0xc0d555550b037810 */ /* 0x000fe40007ffe0ff */
[C---:B------:R-:W-:Y:S02]  /*0230*/  IADD3 R9, R20.reuse, -0x3f2aaaab, RZ ;  /* 0xc0d5555514097810 */ /* 0x040fe40007ffe0ff */
[----:B------:R-:W-:Y:S02]  /*0240*/  LOP3.LUT R22, R3, 0xff800000, RZ, 0xc0, !PT ;  /* 0xff80000003167812 */ /* 0x000fe400078ec0ff */
[----:B------:R-:W-:Y:S02]  /*0250*/  LOP3.LUT R9, R9, 0xff800000, RZ, 0xc0, !PT ;  /* 0xff80000009097812 */ /* 0x000fe400078ec0ff */
[----:B------:R-:W-:Y:S01]  /*0260*/  LOP3.LUT R3, R33, 0x100, RZ, 0xfc, !PT ;  /* 0x0000010021037812 */ /* 0x000fe200078efcff */
[----:B------:R-:W-:Y:S01]  /*0270*/  IMAD.IADD R18, R11, 0x1, -R22 ;  /* 0x000000010b127824 */ /* 0x000fe200078e0a16 */
[----:B------:R-:W-:Y:S01]  /*0280*/  I2FP.F32.S32 R22, R22 ;  /* 0x0000001600167245 */ /* 0x000fe20000201400 */
[----:B------:R-:W-:Y:S01]  /*0290*/  IMAD.IADD R16, R20, 0x1, -R9 ;  /* 0x0000000114107824 */ /* 0x000fe200078e0a09 */
[----:B0-----:R-:W-:Y:S01]  /*02a0*/  I2FP.F32.S32 R4, R9 ;  /* 0x0000000900047245 */ /* 0x001fe20000201400 */
[----:B------:R-:W-:Y:S01]  /*02b0*/  FADD R18, R18, -1 ;  /* 0xbf80000012127421 */ /* 0x000fe20000000000 */
[----:B------:R-:W-:Y:S01]  /*02c0*/  IMAD.IADD R34, R3, 0x1, -R30 ;  /* 0x0000000103227824 */ /* 0x000fe200078e0a1e */
[----:B------:R-:W-:Y:S01]  /*02d0*/  FADD R16, R16, -1 ;  /* 0xbf80000010107421 */ /* 0x000fe20000000000 */
[----:B------:R-:W-:Y:S01]  /*02e0*/  IMAD.MOV.U32 R9, RZ, RZ, 0x8 ;  /* 0x00000008ff097424 */ /* 0x000fe200078e00ff */
[----:B------:R-:W-:-:S02]  /*02f0*/  FFMA.FTZ R5, R18, -R21, 0.14084610342979431152 ;  /* 0x3e1039f612057423 */ /* 0x000fc40000010815 */
[----:B------:R-:W-:Y:S01]  /*0300*/  FFMA.FTZ R7, R16, -R21, 0.14084610342979431152 ;  /* 0x3e1039f610077423 */ /* 0x000fe20000010815 */
[----:B------:R-:W-:Y:S01]  /*0310*/  IABS R13, R34 ;  /* 0x00000022000d7213 */ /* 0x000fe20000000000 */
[----:B------:R-:W-:Y:S01]  /*0320*/  FFMA.FTZ R5, R18, R5, -0.12148627638816833496 ;  /* 0xbdf8cdcc12057423 */ /* 0x000fe20000010005 */
[----:B------:R-:W-:Y:S01]  /*0330*/  IMAD.WIDE.U32 R8, R8, R9, c[0x0][0x168] ;  /* 0x00005a0008087625 */ /* 0x000fe200078e0009 */
[----:B------:R-:W-:Y:S01]  /*0340*/  FFMA.FTZ R17, R16, R7, -0.12148627638816833496 ;  /* 0xbdf8cdcc10117423 */ /* 0x000fe20000010007 */
[----:B------:R-:W-:Y:S01]  /*0350*/  @P0 MOV R7, 0x14f00000 ;  /* 0x14f0000000070802 */ /* 0x000fe20000000f00 */
[----:B------:R-:W-:Y:S01]  /*0360*/  FFMA.FTZ R15, R18, R5, 0.13980610668659210205 ;  /* 0x3e0f2955120f7423 */ /* 0x000fe20000010005 */
[----:B------:R-:W-:Y:S01]  /*0370*/  @P0 IMAD.MOV.U32 R5, RZ, RZ, 0x14f00000 ;  /* 0x14f00000ff050424 */ /* 0x000fe200078e00ff */
[----:B------:R-:W-:Y:S01]  /*0380*/  FFMA.FTZ R17, R16, R17, 0.13980610668659210205 ;  /* 0x3e0f295510117423 */ /* 0x000fe20000010011 */
[----:B------:R2:W3:Y:S01]  /*0390*/  @P0 R2UR UR5, R7 ;  /* 0x00000000070503c2 */ /* 0x0004e200000e0000 */
[----:B------:R-:W-:Y:S01]  /*03a0*/  FFMA.FTZ R15, R18, R15, -0.16684235632419586182 ;  /* 0xbe2ad8b9120f7423 */ /* 0x000fe2000001000f */
[----:B------:R-:W-:Y:S01]  /*03b0*/  I2FP.F32.S32 R14, R13 ;  /* 0x0000000d000e7245 */ /* 0x000fe20000201400 */
[----:B------:R-:W-:-:S02]  /*03c0*/  FFMA.FTZ R19, R16, R17, -0.16684235632419586182 ;  /* 0xbe2ad8b910137423 */ /* 0x000fc40000010011 */
[----:B------:R-:W-:Y:S02]  /*03d0*/  FFMA.FTZ R15, R18, R15, 0.20012299716472625732 ;  /* 0x3e4ced0b120f7423 */ /* 0x000fe4000001000f */
[----:B------:R-:W-:Y:S01]  /*03e0*/  FFMA.FTZ R23, R16, R19, 0.20012299716472625732 ;  /* 0x3e4ced0b10177423 */ /* 0x000fe20000010013 */
[----:B------:R-:W-:Y:S01]  /*03f0*/  FSEL R19, RZ, -23, P4 ;  /* 0xc1b80000ff137808 */ /* 0x000fe20002000000 */
[----:B------:R-:W-:Y:S01]  /*0400*/  FFMA.FTZ R17, R18, R15, -0.24999669194221496582 ;  /* 0xbe7fff2212117423 */ /* 0x000fe2000001000f */
[----:B------:R-:W-:Y:S01]  /*0410*/  FSEL R15, RZ, -23, P2 ;  /* 0xc1b80000ff0f7808 */ /* 0x000fe20001000000 */
[----:B------:R-:W-:Y:S01]  /*0420*/  FFMA.FTZ R23, R16, R23, -0.24999669194221496582 ;  /* 0xbe7fff2210177423 */ /* 0x000fe20000010017 */
[----:B------:R0:W1:Y:S01]  /*0430*/  @P0 R2UR UR9, R5 ;  /* 0x00000000050903c2 */ /* 0x00006200000e0000 */
[----:B------:R-:W-:Y:S01]  /*0440*/  FFMA.FTZ R17, R18, R17, 0.33333182334899902344 ;  /* 0x3eaaaa7812117423 */ /* 0x000fe20000010011 */
[----:B------:R-:W-:Y:S01]  /*0450*/  ISETP.GE.U32.AND P2, PT, R11, 0x7f800000, PT ;  /* 0x7f8000000b00780c */ /* 0x000fe20003f46070 */
[----:B------:R-:W-:Y:S01]  /*0460*/  FFMA.FTZ R23, R16, R23, 0.33333182334899902344 ;  /* 0x3eaaaa7810177423 */ /* 0x000fe20000010017 */
[----:B------:R-:W-:Y:S01]  /*0470*/  ISETP.GE.U32.AND P4, PT, R20, 0x7f800000, PT ;  /* 0x7f8000001400780c */ /* 0x000fe20003f86070 */
[----:B------:R-:W-:Y:S01]  /*0480*/  FFMA.FTZ R17, R18, R17, -0.5 ;  /* 0xbf00000012117423 */ /* 0x000fe20000010011 */
[----:B------:R-:W-:Y:S01]  /*0490*/  FFMA.FTZ R15, R22, 1.1920928955078125e-07, R15 ;  /* 0x34000000160f7823 */ /* 0x000fe2000001000f */
[----:B------:R-:W-:Y:S01]  /*04a0*/  FFMA.FTZ R23, R16, R23, -0.5 ;  /* 0xbf00000010177423 */ /* 0x000fe20000010017 */
[----:B------:R-:W-:Y:S01]  /*04b0*/  FFMA.FTZ R4, R4, 1.1920928955078125e-07, R19 ;  /* 0x3400000004047823 */ /* 0x000fe20000010013 */
[----:B------:R-:W-:Y:S01]  /*04c0*/  FMUL R17, R18, R17 ;  /* 0x0000001112117220 */ /* 0x000fe20000400000 */
[----:B------:R2:W4:Y:S01]  /*04d0*/  @P0 R2UR UR7, R7 ;  /* 0x00000000070703c2 */ /* 0x00052200000e0000 */
[----:B------:R-:W-:Y:S01]  /*04e0*/  FMUL R23, R16, R23 ;  /* 0x0000001710177220 */ /* 0x000fe20000400000 */
[----:B------:R-:W-:Y:S01]  /*04f0*/  FMUL R14, R14, 0.125 ;  /* 0x3e0000000e0e7820 */ /* 0x000fe20000400000 */
[----:B------:R-:W-:-:S02]  /*0500*/  FFMA.FTZ R18, R18, R17, R18 ;  /* 0x0000001112127223 */ /* 0x000fc40000010012 */
[----:B------:R-:W-:Y:S02]  /*0510*/  FFMA.FTZ R23, R16, R23, R16 ;  /* 0x0000001710177223 */ /* 0x000fe40000010010 */
[----:B------:R-:W-:Y:S01]  /*0520*/  FFMA.FTZ R36, R15, 0.69314718246459960938, R18 ;  /* 0x3f3172180f247823 */ /* 0x000fe20000010012 */
[----:B0-----:R-:W-:Y:S01]  /*0530*/  @P4 IMAD.MOV.U32 R5, RZ, RZ, 0x7f800000 ;  /* 0x7f800000ff054424 */ /* 0x001fe200078e00ff */
[----:B------:R-:W-:Y:S01]  /*0540*/  FFMA.FTZ R15, R4, 0.69314718246459960938, R23 ;  /* 0x3f317218040f7823 */ /* 0x000fe20000010017 */
[----:B------:R-:W-:Y:S01]  /*0550*/  @P2 IMAD.MOV.U32 R4, RZ, RZ, 0x7f800000 ;  /* 0x7f800000ff042424 */ /* 0x000fe200078e00ff */
[----:B--2---:R-:W-:Y:S01]  /*0560*/  CS2R R6, SRZ ;  /* 0x0000000000067805 */ /* 0x004fe2000001ff00 */
[----:B------:R-:W-:Y:S01]  /*0570*/  IMAD R23, R0, 0x144, R35 ;  /* 0x0000014400177824 */ /* 0x000fe200078e0223 */
[----:B------:R-:W-:Y:S01]  /*0580*/  @P4 FFMA.FTZ R15, R20, R5, +INF ;  /* 0x7f800000140f4423 */ /* 0x000fe20000010005 */
[----:B------:R-:W-:Y:S01]  /*0590*/  @P2 FFMA.FTZ R36, R11, R4, +INF ;  /* 0x7f8000000b242423 */ /* 0x000fe20000010004 */
[----:B------:R-:W-:Y:S01]  /*05a0*/  FSETP.GEU.AND P1, PT, R14, 1.175494350822287508e-38, PT ;  /* 0x008000000e00780b */ /* 0x000fe20003f2e000 */
[----:B------:R-:W-:Y:S01]  /*05b0*/  CS2R R4, SRZ ;  /* 0x0000000000047805 */ /* 0x000fe2000001ff00 */
[----:B------:R-:W-:Y:S01]  /*05c0*/  IMAD.WIDE R22, R23, R28, c[0x0][0x170] ;  /* 0x00005c0017167625 */ /* 0x000fe200078e021c */
[----:B------:R-:W-:Y:S01]  /*05d0*/  CS2R R16, SRZ ;  /* 0x0000000000107805 */ /* 0x000fe2000001ff00 */
[----:B------:R-:W-:-:S03]  /*05e0*/  CS2R R18, SRZ ;  /* 0x0000000000127805 */ /* 0x000fc6000001ff00 */
[----:B-1----:R-:W2:Y:S01]  /*05f0*/  @P0 LDG.E.EL.128 R4, desc[UR8][R22.64] ;  /* 0x0000000816040981 */ /* 0x002ea2200c2e1d00 */
[----:B------:R-:W-:-:S05]  /*0600*/  ISETP.GT.AND P4, PT, R10, RZ, PT ;  /* 0x000000ff0a00720c */ /* 0x000fca0003f84270 */
[----:B------:R-:W-:Y:S01]  /*0610*/  @!P1 FMUL R14, R14, 8388608 ;  /* 0x4b0000000e0e9820 */ /* 0x000fe20000400000 */
[----:B------:R-:W-:Y:S01]  /*0620*/  IADD3 R24, P2, R35, R24, RZ ;  /* 0x0000001823187210 */ /* 0x000fe20007f5e0ff */
[----:B---3--:R0:W5:Y:S03]  /*0630*/  @P0 LDG.E.EL.128 R16, desc[UR4][R8.64] ;  /* 0x0000000408100981 */ /* 0x008166200c2e1d00 */
[----:B------:R-:W-:-:S04]  /*0640*/  IADD3 R25, R14, -0x3f2aaaab, RZ ;  /* 0xc0d555550e197810 */ /* 0x000fc80007ffe0ff */
[----:B------:R-:W-:-:S04]  /*0650*/  LOP3.LUT R25, R25, 0xff800000, RZ, 0xc0, !PT ;  /* 0xff80000019197812 */ /* 0x000fc800078ec0ff */
[----:B------:R-:W-:-:S05]  /*0660*/  IADD3 R26, R14, -R25, RZ ;  /* 0x800000190e1a7210 */ /* 0x000fca0007ffe0ff */
[----:B------:R-:W-:-:S04]  /*0670*/  FADD R26, R26, -1 ;  /* 0xbf8000001a1a7421 */ /* 0x000fc80000000000 */
[----:B------:R-:W-:-:S04]  /*0680*/  FFMA.FTZ R21, R26, -R21, 0.14084610342979431152 ;  /* 0x3e1039f61a157423 */ /* 0x000fc80000010815 */
[----:B------:R-:W-:-:S04]  /*0690*/  FFMA.FTZ R21, R26, R21, -0.12148627638816833496 ;  /* 0xbdf8cdcc1a157423 */ /* 0x000fc80000010015 */
[----:B------:R-:W-:-:S04]  /*06a0*/  FFMA.FTZ R21, R26, R21, 0.13980610668659210205 ;  /* 0x3e0f29551a157423 */ /* 0x000fc80000010015 */
[----:B------:R-:W-:-:S04]  /*06b0*/  FFMA.FTZ R21, R26, R21, -0.16684235632419586182 ;  /* 0xbe2ad8b91a157423 */ /* 0x000fc80000010015 */
[----:B------:R-:W-:-:S04]  /*06c0*/  FFMA.FTZ R21, R26, R21, 0.20012299716472625732 ;  /* 0x3e4ced0b1a157423 */ /* 0x000fc80000010015 */
[----:B------:R-:W-:Y:S01]  /*06d0*/  FFMA.FTZ R21, R26, R21, -0.24999669194221496582 ;  /* 0xbe7fff221a157423 */ /* 0x000fe20000010015 */
[----:B------:R-:W-:-:S03]  /*06e0*/  FSEL R10, RZ, -23, P1 ;  /* 0xc1b80000ff0a7808 */ /* 0x000fc60000800000 */
[----:B------:R-:W-:Y:S01]  /*06f0*/  FFMA.FTZ R21, R26, R21, 0.33333182334899902344 ;  /* 0x3eaaaa781a157423 */ /* 0x000fe20000010015 */
[----:B------:R-:W-:-:S03]  /*0700*/  ISETP.GE.U32.AND P1, PT, R14, 0x7f800000, PT ;  /* 0x7f8000000e00780c */ /* 0x000fc60003f26070 */
[----:B------:R-:W-:Y:S01]  /*0710*/  FFMA.FTZ R21, R26, R21, -0.5 ;  /* 0xbf0000001a157423 */ /* 0x000fe20000010015 */
[----:B------:R-:W-:-:S03]  /*0720*/  I2FP.F32.S32 R25, R25 ;  /* 0x0000001900197245 */ /* 0x000fc60000201400 */
[----:B------:R-:W-:Y:S01]  /*0730*/  FMUL R21, R26, R21 ;  /* 0x000000151a157220 */ /* 0x000fe20000400000 */
[----:B0-----:R-:W-:Y:S01]  /*0740*/  IMAD.X R9, RZ, RZ, RZ, P2 ;  /* 0x000000ffff097224 */ /* 0x001fe200010e06ff */
[----:B------:R-:W-:Y:S01]  /*0750*/  LEA R8, P2, R24, c[0x0][0x168], 0x3 ;  /* 0x00005a0018087a11 */ /* 0x000fe200078418ff */
[----:B------:R-:W-:Y:S01]  /*0760*/  FFMA.FTZ R10, R25, 1.1920928955078125e-07, R10 ;  /* 0x34000000190a7823 */ /* 0x000fe2000001000a */
[----:B------:R-:W-:Y:S02]  /*0770*/  FFMA.FTZ R21, R26, R21, R26 ;  /* 0x000000151a157223 */ /* 0x000fe4000001001a */
[----:B------:R-:W-:Y:S01]  /*0780*/  LEA.HI.X R9, R24, c[0x0][0x16c], R9, 0x3, P2 ;  /* 0x00005b0018097a11 */ /* 0x000fe200010f1c09 */
[----:B------:R-:W-:Y:S01]  /*0790*/  CS2R R26, SRZ ;  /* 0x00000000001a7805 */ /* 0x000fe2000001ff00 */
[----:B------:R-:W-:Y:S01]  /*07a0*/  FFMA.FTZ R21, R10, 0.69314718246459960938, R21 ;  /* 0x3f3172180a157823 */ /* 0x000fe20000010015 */
[----:B------:R-:W-:Y:S01]  /*07b0*/  CS2R R24, SRZ ;  /* 0x0000000000187805 */ /* 0x000fe2000001ff00 */
[----:B------:R-:W-:Y:S01]  /*07c0*/  @P1 IMAD.MOV.U32 R11, RZ, RZ, 0x7f800000 ;  /* 0x7f800000ff0b1424 */ /* 0x000fe200078e00ff */
[----:B------:R-:W-:Y:S01]  /*07d0*/  FMUL.M8 R10, R36, 0.36067375540733337402 ;  /* 0x3eb8aa3b240a7820 */ /* 0x000fe20000700000 */
[----:B------:R-:W-:-:S02]  /*07e0*/  FMUL.M8 R15, R15, 0.36067375540733337402 ;  /* 0x3eb8aa3b0f0f7820 */ /* 0x000fc40000700000 */
[C---:B------:R-:W-:Y:S01]  /*07f0*/  @P1 FFMA.FTZ R21, R14.reuse, R11, +INF ;  /* 0x7f8000000e151423 */ /* 0x040fe2000001000b */
[----:B----4-:R0:W5:Y:S02]  /*0800*/  @P0 LDG.E.EL.128 R24, desc[UR6][R8.64+0x10] ;  /* 0x0000100608180981 */ /* 0x010164200c2e1d00 */
[----:B------:R-:W1:Y:S08]  /*0810*/  F2I.S64.TRUNC R10, R10 ;  /* 0x0000000a000a7311 */ /* 0x000e70000020d900 */
[----:B0-----:R-:W0:Y:S01]  /*0820*/  F2I.S64.TRUNC R8, R15 ;  /* 0x0000000f00087311 */ /* 0x001e22000020d900 */
[----:B------:R-:W-:Y:S01]  /*0830*/  FMUL.M8 R21, R21, 0.36067375540733337402 ;  /* 0x3eb8aa3b15157820 */ /* 0x000fe20000700000 */
[----:B------:R-:W-:-:S02]  /*0840*/  FSETP.NEU.AND P2, PT, R14, RZ, PT ;  /* 0x000000ff0e00720b */ /* 0x000fc40003f4d000 */
[----:B------:R-:W-:Y:S02]  /*0850*/  ISETP.GE.U32.AND P5, PT, R2, 0x8, PT ;  /* 0x000000080200780c */ /* 0x000fe40003fa6070 */
[----:B-1----:R-:W-:-:S04]  /*0860*/  IADD3 R14, P1, R10, 0x8, RZ ;  /* 0x000000080a0e7810 */ /* 0x002fc80007f3e0ff */
[----:B------:R-:W-:Y:S02]  /*0870*/  IADD3.X R11, RZ, R11, RZ, P1, !PT ;  /* 0x0000000bff0b7210 */ /* 0x000fe40000ffe4ff */
[----:B0-----:R-:W-:Y:S02]  /*0880*/  IADD3 R10, P6, R8, 0x8, RZ ;  /* 0x00000008080a7810 */ /* 0x001fe40007fde0ff */
[----:B------:R-:W-:Y:S02]  /*0890*/  FSEL R8, R21, -INF , P2 ;  /* 0xff80000015087808 */ /* 0x000fe40001000000 */
[----:B------:R-:W-:Y:S01]  /*08a0*/  ISETP.LT.U32.AND P1, PT, R14, 0xf, PT ;  /* 0x0000000f0e00780c */ /* 0x000fe20003f21070 */
[----:B------:R-:W-:Y:S01]  /*08b0*/  IMAD.X R39, RZ, RZ, R9, P6 ;  /* 0x000000ffff277224 */ /* 0x000fe200030e0609 */
[----:B------:R-:W-:Y:S02]  /*08c0*/  ISETP.GE.U32.AND P2, PT, R12, 0x8, PT ;  /* 0x000000080c00780c */ /* 0x000fe40003f46070 */
[----:B------:R-:W0:Y:S01]  /*08d0*/  F2I.S64.TRUNC R8, R8 ;  /* 0x0000000800087311 */ /* 0x000e22000020d900 */
[----:B------:R-:W-:-:S04]  /*08e0*/  ISETP.LT.AND.EX P1, PT, R11, RZ, PT, P1 ;  /* 0x000000ff0b00720c */ /* 0x000fc80003f21310 */
[----:B------:R-:W-:Y:S02]  /*08f0*/  @P5 SEL R2, R14, 0xf, P1 ;  /* 0x0000000f0e025807 */ /* 0x000fe40000800000 */
[----:B------:R-:W-:Y:S02]  /*0900*/  SEL R36, R11, RZ, P1 ;  /* 0x000000ff0b247207 */ /* 0x000fe40000800000 */
[----:B------:R-:W-:-:S04]  /*0910*/  ISETP.LT.U32.AND P1, PT, R10, 0xf, PT ;  /* 0x0000000f0a00780c */ /* 0x000fc80003f21070 */
[C---:B------:R-:W-:Y:S02]  /*0920*/  ISETP.LT.AND.EX P1, PT, R39.reuse, RZ, PT, P1 ;  /* 0x000000ff2700720c */ /* 0x040fe40003f21310 */
[----:B------:R-:W-:Y:S02]  /*0930*/  SEL R11, RZ, 0x10, !P4 ;  /* 0x00000010ff0b7807 */ /* 0x000fe40006000000 */
[----:B------:R-:W-:Y:S02]  /*0940*/  @P2 SEL R12, R10, 0xf, P1 ;  /* 0x0000000f0a0c2807 */ /* 0x000fe40000800000 */
[----:B------:R-:W-:Y:S02]  /*0950*/  SEL R39, R39, RZ, P1 ;  /* 0x000000ff27277207 */ /* 0x000fe40000800000 */
[----:B0-----:R-:W-:Y:S02]  /*0960*/  IADD3 R10, P1, R8, 0x8, RZ ;  /* 0x00000008080a7810 */ /* 0x001fe40007f3e0ff */
[----:B------:R-:W-:-:S02]  /*0970*/  ISETP.GE.U32.AND P4, PT, R13, 0x8, PT ;  /* 0x000000080d00780c */ /* 0x000fc40003f86070 */
[----:B------:R-:W-:Y:S01]  /*0980*/  ISETP.GT.AND P6, PT, R32, RZ, PT ;  /* 0x000000ff2000720c */ /* 0x000fe20003fc4270 */
[----:B------:R-:W-:Y:S01]  /*0990*/  IMAD.X R41, RZ, RZ, R9, P1 ;  /* 0x000000ffff297224 */ /* 0x000fe200008e0609 */
[----:B------:R-:W-:Y:S02]  /*09a0*/  ISETP.LT.U32.AND P1, PT, R10, 0xf, PT ;  /* 0x0000000f0a00780c */ /* 0x000fe40003f21070 */
[----:B------:R-:W-:Y:S02]  /*09b0*/  SEL R36, R36, RZ, P5 ;  /* 0x000000ff24247207 */ /* 0x000fe40002800000 */
[----:B------:R-:W-:Y:S02]  /*09c0*/  SEL R15, RZ, 0x10, !P6 ;  /* 0x00000010ff0f7807 */ /* 0x000fe40007000000 */
[----:B------:R-:W-:Y:S02]  /*09d0*/  ISETP.GT.AND P5, PT, R34, RZ, PT ;  /* 0x000000ff2200720c */ /* 0x000fe40003fa4270 */
[----:B------:R-:W-:-:S02]  /*09e0*/  ISETP.LT.AND.EX P1, PT, R41, RZ, PT, P1 ;  /* 0x000000ff2900720c */ /* 0x000fc40003f21310 */
[----:B------:R-:W-:Y:S02]  /*09f0*/  SEL R39, R39, RZ, P2 ;  /* 0x000000ff27277207 */ /* 0x000fe40001000000 */
[----:B------:R-:W-:Y:S02]  /*0a00*/  IADD3 R2, P2, R2, R15, RZ ;  /* 0x0000000f02027210 */ /* 0x000fe40007f5e0ff */
[----:B------:R-:W-:Y:S02]  /*0a10*/  @P4 SEL R13, R10, 0xf, P1 ;  /* 0x0000000f0a0d4807 */ /* 0x000fe40000800000 */
[----:B------:R-:W-:Y:S02]  /*0a20*/  SEL R8, RZ, 0x10, !P5 ;  /* 0x00000010ff087807 */ /* 0x000fe40006800000 */
[----:B------:R-:W-:Y:S02]  /*0a30*/  SEL R41, R41, RZ, P1 ;  /* 0x000000ff29297207 */ /* 0x000fe40000800000 */
[----:B------:R-:W-:Y:S01]  /*0a40*/  IADD3 R9, P6, R12, R11, RZ ;  /* 0x0000000b0c097210 */ /* 0x000fe20007fde0ff */
[----:B------:R-:W-:Y:S01]  /*0a50*/  IMAD.X R36, RZ, RZ, R36, P2 ;  /* 0x000000ffff247224 */ /* 0x000fe200010e0624 */
[----:B------:R-:W-:-:S02]  /*0a60*/  IADD3 R13, P1, R13, R8, RZ ;  /* 0x000000080d0d7210 */ /* 0x000fc40007f3e0ff */
[----:B------:R-:W-:Y:S02]  /*0a70*/  SEL R41, R41, RZ, P4 ;  /* 0x000000ff29297207 */ /* 0x000fe40002000000 */
[----:B------:R-:W-:Y:S02]  /*0a80*/  IADD3.X R39, RZ, R39, RZ, P6, !PT ;  /* 0x00000027ff277210 */ /* 0x000fe400037fe4ff */
[----:B------:R-:W-:Y:S01]  /*0a90*/  SHF.R.U32.HI R37, RZ, 0x1a, R36 ;  /* 0x0000001aff257819 */ /* 0x000fe20000011624 */
[----:B------:R-:W-:Y:S01]  /*0aa0*/  IMAD.X R41, RZ, RZ, R41, P1 ;  /* 0x000000ffff297224 */ /* 0x000fe200008e0629 */
[----:B------:R-:W-:Y:S02]  /*0ab0*/  SHF.R.U32.HI R32, RZ, 0x1a, R39 ;  /* 0x0000001aff207819 */ /* 0x000fe40000011627 */
[----:B------:R-:W-:Y:S02]  /*0ac0*/  LOP3.LUT R37, R37, 0x20, RZ, 0xc0, !PT ;  /* 0x0000002025257812 */ /* 0x000fe400078ec0ff */
[----:B------:R-:W-:-:S02]  /*0ad0*/  LOP3.LUT R32, R32, 0x20, RZ, 0xc0, !PT ;  /* 0x0000002020207812 */ /* 0x000fc400078ec0ff */
[----:B------:R-:W-:Y:S02]  /*0ae0*/  SHF.R.U32.HI R34, RZ, 0x1a, R41 ;  /* 0x0000001aff227819 */ /* 0x000fe40000011629 */
[----:B------:R-:W-:Y:S02]  /*0af0*/  IADD3 R37, P5, R37, R2, RZ ;  /* 0x0000000225257210 */ /* 0x000fe40007fbe0ff */
[----:B------:R-:W-:Y:S02]  /*0b00*/  IADD3 R32, P4, R32, R9, RZ ;  /* 0x0000000920207210 */ /* 0x000fe40007f9e0ff */
[----:B------:R-:W-:Y:S01]  /*0b10*/  LOP3.LUT R34, R34, 0x20, RZ, 0xc0, !PT ;  /* 0x0000002022227812 */ /* 0x000fe200078ec0ff */
[----:B------:R-:W-:Y:S01]  /*0b20*/  IMAD.X R36, RZ, RZ, R36, P5 ;  /* 0x000000ffff247224 */ /* 0x000fe200028e0624 */
[----:B------:R-:W-:Y:S02]  /*0b30*/  LOP3.LUT R2, R32, R37, RZ, 0xfc, !PT ;  /* 0x0000002520027212 */ /* 0x000fe400078efcff */
[----:B------:R-:W-:-:S02]  /*0b40*/  IADD3 R34, P6, R34, R13, RZ ;  /* 0x0000000d22227210 */ /* 0x000fc40007fde0ff */
[----:B------:R-:W-:Y:S02]  /*0b50*/  IADD3.X R39, RZ, R39, RZ, P4, !PT ;  /* 0x00000027ff277210 */ /* 0x000fe400027fe4ff */
[----:B------:R-:W-:Y:S01]  /*0b60*/  ISETP.GT.U32.AND P1, PT, R2, 0x1f, PT ;  /* 0x0000001f0200780c */ /* 0x000fe20003f24070 */
[----:B------:R-:W-:Y:S01]  /*0b70*/  IMAD.X R41, RZ, RZ, R41, P6 ;  /* 0x000000ffff297224 */ /* 0x000fe200030e0629 */
[----:B------:R-:W-:Y:S02]  /*0b80*/  LOP3.LUT R2, R39, R36, RZ, 0xfc, !PT ;  /* 0x0000002427027212 */ /* 0x000fe400078efcff */
[----:B------:R-:W-:Y:S02]  /*0b90*/  ISETP.LT.U32.AND P2, PT, R3, 0x144, !P3 ;  /* 0x000001440300780c */ /* 0x000fe40005f41070 */
[----:B------:R-:W-:Y:S02]  /*0ba0*/  ISETP.GT.U32.AND P5, PT, R34, 0x1f, PT ;  /* 0x0000001f2200780c */ /* 0x000fe40003fa4070 */
[----:B------:R-:W-:-:S02]  /*0bb0*/  ISETP.GT.U32.AND.EX P4, PT, R2, RZ, !P3, P1 ;  /* 0x000000ff0200720c */ /* 0x000fc40005f84110 */
[----:B------:R-:W-:-:S04]  /*0bc0*/  ISETP.GT.U32.AND.EX P1, PT, R41, RZ, P2, P5 ;  /* 0x000000ff2900720c */ /* 0x000fc80001724150 */
[----:B------:R-:W-:Y:S01]  /*0bd0*/  PLOP3.LUT P1, PT, P4, P1, PT, 0xa8, 0x0 ;  /* 0x000000000000781c */ /* 0x000fe20002723570 */
[----:B--2---:R0:W-:Y:S04]  /*0be0*/  STS.128 [R35.X4], R4 ;  /* 0x0000000423007388 */ /* 0x0041e80000004c00 */
[----:B------:R-:W-:Y:S08]  /*0bf0*/  BAR.SYNC.DEFER_BLOCKING 0x0 ;  /* 0x0000000000007b1d */ /* 0x000ff00000010000 */
[----:B------:R-:W-:Y:S05]  /*0c00*/  @!P1 BRA `(.L_x_0) ;  /* 0x0000013000009947 */ /* 0x000fea0003800000 */
[----:B------:R-:W-:Y:S01]  /*0c10*/  MOV R2, 0x0 ;  /* 0x0000000000027802 */ /* 0x000fe20000000f00 */
[----:B0-----:R-:W-:Y:S01]  /*0c20*/  IMAD.MOV.U32 R5, RZ, RZ, c[0x4][0x1c] ;  /* 0x01000700ff057624 */ /* 0x001fe200078e00ff */
[----:B------:R-:W-:Y:S01]  /*0c30*/  MOV R4, c[0x4][0x18] ;  /* 0x0100060000047a02 */ /* 0x000fe20000000f00 */
[----:B------:R-:W-:Y:S01]  /*0c40*/  IMAD.MOV.U32 R6, RZ, RZ, c[0x4][0x10] ;  /* 0x01000400ff067624 */ /* 0x000fe200078e00ff */
[----:B------:R-:W-:Y:S01]  /*0c50*/  MOV R7, c[0x4][0x14] ;  /* 0x0100050000077a02 */ /* 0x000fe20000000f00 */
[----:B------:R-:W-:Y:S01]  /*0c60*/  IMAD.MOV.U32 R8, RZ, RZ, 0x49 ;  /* 0x00000049ff087424 */ /* 0x000fe200078e00ff */
[----:B------:R-:W0:Y:S01]  /*0c70*/  LDC.64 R2, c[0x4][R2] ;  /* 0x0100000002027b82 */ /* 0x000e220000000a00 */
[----:B------:R-:W-:Y:S01]  /*0c80*/  IMAD.MOV.U32 R10, RZ, RZ, c[0x4][0x8] ;  /* 0x01000200ff0a7624 */ /* 0x000fe200078e00ff */
[----:B------:R-:W-:Y:S01]  /*0c90*/  MOV R11, c[0x4][0xc] ;  /* 0x01000300000b7a02 */ /* 0x000fe20000000f00 */
[----:B------:R-:W-:Y:S01]  /*0ca0*/  IMAD.MOV.U32 R12, RZ, RZ, 0x1 ;  /* 0x00000001ff0c7424 */ /* 0x000fe200078e00ff */
[----:B------:R-:W-:-:S04]  /*0cb0*/  MOV R13, RZ ;  /* 0x000000ff000d7202 */ /* 0x000fc80000000f00 */
[----:B------:R-:W-:Y:S01]  /*0cc0*/  LEPC R14 ;  /* 0x00000000000e734e */ /* 0x000fe20000000000 */
[----:B------:R-:W-:-:S02]  /*0cd0*/  MOV R9, 0xd40 ;  /* 0x00000d4000097802 */ /* 0x000fc40000000f00 */
[----:B------:R-:W-:Y:S02]  /*0ce0*/  MOV R20, 0xcc0 ;  /* 0x00000cc000147802 */ /* 0x000fe40000000f00 */
[----:B------:R-:W-:Y:S02]  /*0cf0*/  MOV R21, 0x0 ;  /* 0x0000000000157802 */ /* 0x000fe40000000f00 */
[----:B------:R-:W-:Y:S02]  /*0d00*/  MOV R38, 0x0 ;  /* 0x0000000000267802 */ /* 0x000fe40000000f00 */
[----:B------:R-:W-:-:S04]  /*0d10*/  IADD3 R20, P1, P4, -R20, R9, R14 ;  /* 0x0000000914147210 */ /* 0x000fc80007c3e10e */
[----:B------:R-:W-:-:S04]  /*0d20*/  IADD3.X R21, ~R38, R21, R15, P1, P4 ;  /* 0x0000001526157210 */ /* 0x000fc80000fe850f */
[----:B0----5:R-:W-:Y:S05]  /*0d30*/  CALL.ABS.NOINC R2 ;  /* 0x0000000002007343 */ /* 0x021fea0003c00000 */
.L_x_0:
[----:B------:R1:W2:Y:S01]  /*0d40*/  LDS R8, [R33.X4] ;  /* 0x0000000021087984 */ /* 0x0002a20000004800 */
[----:B------:R-:W-:Y:S01]  /*0d50*/  WARPSYNC 0xffffffff ;  /* 0xffffffff00007948 */ /* 0x000fe20003800000 */
[----:B------:R-:W-:Y:S02]  /*0d60*/  LOP3.LUT R21, R31, 0x7, RZ, 0xc0, !PT ;  /* 0x000000071f157812 */ /* 0x000fe400078ec0ff */
[----:B------:R1:W3:Y:S04]  /*0d70*/  LDS R10, [R33.X4+0x200] ;  /* 0x00020000210a7984 */ /* 0x0002e80000004800 */
[----:B------:R1:W4:Y:S02]  /*0d80*/  LDS R9, [R33.X4+0x400] ;  /* 0x0004000021097984 */ /* 0x0003240000004800 */
[----:B0-----:R-:W-:Y:S01]  /*0d90*/  @!P3 IMAD.MOV.U32 R6, RZ, RZ, 0x0 ;  /* 0x00000000ff06b424 */ /* 0x001fe200078e00ff */
[----:B------:R-:W-:Y:S01]  /*0da0*/  @!P3 MOV R7, 0x14f00000 ;  /* 0x14f000000007b802 */ /* 0x000fe20000000f00 */
[----:B------:R-:W-:Y:S01]  /*0db0*/  @!P3 IMAD.MOV.U32 R12, RZ, RZ, 0x0 ;  /* 0x00000000ff0cb424 */ /* 0x000fe200078e00ff */
[----:B------:R-:W-:Y:S01]  /*0dc0*/  @!P3 MOV R13, 0x14f00000 ;  /* 0x14f00000000db802 */ /* 0x000fe20000000f00 */
[----:B------:R0:W1:Y:S01]  /*0dd0*/  @!P3 R2UR UR6, R6 ;  /* 0x000000000606b3c2 */ /* 0x00006200000e0000 */
[----:B------:R-:W-:Y:S01]  /*0de0*/  BAR.SYNC.DEFER_BLOCKING 0x0 ;  /* 0x0000000000007b1d */ /* 0x000fe20000010000 */
[C---:B------:R-:W-:Y:S01]  /*0df0*/  LEA R2, P1, R32.reuse, c[0x0][0x160], 0x5 ;  /* 0x0000580020027a11 */ /* 0x040fe200078228ff */
[----:B------:R-:W-:Y:S01]  /*0e00*/  @P2 IMAD.MOV.U32 R14, RZ, RZ, 0x0 ;  /* 0x00000000ff0e2424 */ /* 0x000fe200078e00ff */
[----:B------:R-:W-:Y:S01]  /*0e10*/  @P2 MOV R15, 0x14f00000 ;  /* 0x14f00000000f2802 */ /* 0x000fe20000000f00 */
[----:B------:R-:W-:Y:S01]  /*0e20*/  IMAD.MOV.U32 R11, RZ, RZ, RZ ;  /* 0x000000ffff0b7224 */ /* 0x000fe200078e00ff */
[----:B------:R-:W-:-:S02]  /*0e30*/  LEA.HI.X R3, R32, c[0x0][0x164], R39, 0x5, P1 ;  /* 0x0000590020037a11 */ /* 0x000fc400008f2c27 */
[----:B------:R-:W1:Y:S01]  /*0e40*/  @!P3 R2UR UR7, R7 ;  /* 0x000000000707b3c2 */ /* 0x000e6200000e0000 */
[----:B------:R-:W-:Y:S02]  /*0e50*/  LEA R4, P1, R37, c[0x0][0x160], 0x5 ;  /* 0x0000580025047a11 */ /* 0x000fe400078228ff */
[----:B------:R-:W-:Y:S02]  /*0e60*/  IMAD.WIDE.U32 R2, R21, 0x4, R2 ;  /* 0x0000000415027825 */ /* 0x000fe400078e0002 */
[----:B------:R-:W-:-:S03]  /*0e70*/  LEA.HI.X R5, R37, c[0x0][0x164], R36, 0x5, P1 ;  /* 0x0000590025057a11 */ /* 0x000fc600008f2c24 */
[----:B------:R4:W3:Y:S08]  /*0e80*/  @!P3 R2UR UR4, R12 ;  /* 0x000000000c04b3c2 */ /* 0x0008f000000e0000 */
[----:B------:R4:W3:Y:S01]  /*0e90*/  @!P3 R2UR UR5, R13 ;  /* 0x000000000d05b3c2 */ /* 0x0008e200000e0000 */
[----:B------:R-:W-:-:S07]  /*0ea0*/  IMAD.WIDE.U32 R4, R21, 0x4, R4 ;  /* 0x0000000415047825 */ /* 0x000fce00078e0004 */
[----:B------:R2:W2:Y:S01]  /*0eb0*/  @P2 R2UR UR8, R14 ;  /* 0x000000000e0823c2 */ /* 0x0004a200000e0000 */
[----:B----4-:R-:W-:-:S07]  /*0ec0*/  CS2R R12, SRZ ;  /* 0x00000000000c7805 */ /* 0x010fce000001ff00 */
[----:B------:R2:W2:Y:S01]  /*0ed0*/  @P2 R2UR UR9, R15 ;  /* 0x000000000f0923c2 */ /* 0x0004a200000e0000 */
[C---:B0-----:R-:W-:Y:S01]  /*0ee0*/  LEA R6, P1, R34.reuse, c[0x0][0x160], 0x5 ;  /* 0x0000580022067a11 */ /* 0x041fe200078228ff */
[----:B-1----:R0:W4:Y:S03]  /*0ef0*/  @!P3 LDG.E.EL R11, desc[UR6][R2.64] ;  /* 0x00000006020bb981 */ /* 0x002126200c2e1900 */
[----:B------:R-:W-:Y:S01]  /*0f00*/  LEA.HI.X R7, R34, c[0x0][0x164], R41, 0x5, P1 ;  /* 0x0000590022077a11 */ /* 0x000fe200008f2c29 */
[----:B---3--:R1:W3:Y:S04]  /*0f10*/  @!P3 LDG.E.EL R12, desc[UR4][R4.64] ;  /* 0x00000004040cb981 */ /* 0x0082e8200c2e1900 */
[----:B--2---:R-:W-:-:S05]  /*0f20*/  IMAD.WIDE.U32 R14, R21, 0x4, R6 ;  /* 0x00000004150e7825 */ /* 0x004fca00078e0006 */
[----:B------:R2:W3:Y:S01]  /*0f30*/  @P2 LDG.E.EL R13, desc[UR8][R14.64] ;  /* 0x000000080e0d2981 */ /* 0x0004e2200c2e1900 */
[----:B-----5:R-:W0:Y:S01]  /*0f40*/  I2F.S64 R24, R24 ;  /* 0x0000001800187312 */ /* 0x020e220000301400 */
[----:B------:R-:W-:Y:S02]  /*0f50*/  IMAD R30, R30, 0x144, R35 ;  /* 0x000001441e1e7824 */ /* 0x000fe400078e0223 */
[----:B------:R-:W-:Y:S02]  /*0f60*/  BAR.SYNC.DEFER_BLOCKING 0x0 ;  /* 0x0000000000007b1d */ /* 0x000fe40000010000 */
[----:B------:R-:W-:-:S04]  /*0f70*/  IMAD R31, R31, 0x19a20, R30 ;  /* 0x00019a201f1f7824 */ /* 0x000fc800078e021e */
[----:B------:R-:W1:Y:S01]  /*0f80*/  I2F.S64 R16, R16 ;  /* 0x0000001000107312 */ /* 0x000e620000301400 */
[----:B0-----:R-:W-:-:S07]  /*0f90*/  FADD R6, -R24, 1 ;  /* 0x3f80000018067421 */ /* 0x001fce0000000100 */
[----:B------:R-:W0:Y:S01]  /*0fa0*/  I2F.S64 R26, R26 ;  /* 0x0000001a001a7312 */ /* 0x000e220000301400 */
[----:B------:R-:W-:-:S07]  /*0fb0*/  FMUL R6, R6, -3.40282346638528859812e+38 ;  /* 0xff7fffff06067820 */ /* 0x000fce0000400000 */
[----:B------:R-:W2:Y:S01]  /*0fc0*/  I2F.S64 R18, R18 ;  /* 0x0000001200127312 */ /* 0x000ea20000301400 */
[----:B-1----:R-:W-:-:S04]  /*0fd0*/  FADD R2, -R16, 1 ;  /* 0x3f80000010027421 */ /* 0x002fc80000000100 */
[----:B------:R-:W-:Y:S01]  /*0fe0*/  FMUL R4, R2, -3.40282346638528859812e+38 ;  /* 0xff7fffff02047820 */ /* 0x000fe20000400000 */
[----:B0-----:R-:W-:-:S04]  /*0ff0*/  FADD R7, -R26, 1 ;  /* 0x3f8000001a077421 */ /* 0x001fc80000000100 */
[----:B------:R-:W-:Y:S01]  /*1000*/  FMUL R7, R7, -3.40282346638528859812e+38 ;  /* 0xff7fffff07077820 */ /* 0x000fe20000400000 */
[----:B--2---:R-:W-:-:S04]  /*1010*/  FADD R5, -R18, 1 ;  /* 0x3f80000012057421 */ /* 0x004fc80000000100 */
[----:B------:R-:W-:-:S05]  /*1020*/  FMUL R5, R5, -3.40282346638528859812e+38 ;  /* 0xff7fffff05057820 */ /* 0x000fca0000400000 */
[----:B------:R-:W-:Y:S04]  /*1030*/  STS.128 [R35.X4], R4 ;  /* 0x0000000423007388 */ /* 0x000fe80000004c00 */
[----:B------:R-:W-:Y:S06]  /*1040*/  BAR.SYNC.DEFER_BLOCKING 0x0 ;  /* 0x0000000000007b1d */ /* 0x000fec0000010000 */
[----:B------:R-:W4:Y:S04]  /*1050*/  LDS R2, [R33.X4+0x200] ;  /* 0x0002000021027984 */ /* 0x000f280000004800 */
[----:B------:R-:W3:Y:S04]  /*1060*/  LDS R3, [R33.X4] ;  /* 0x0000000021037984 */ /* 0x000ee80000004800 */
[----:B------:R-:W0:Y:S01]  /*1070*/  LDS R14, [R33.X4+0x400] ;  /* 0x00040000210e7984 */ /* 0x000e220000004800 */
[----:B----4-:R-:W-:-:S04]  /*1080*/  FADD R11, R2, R11 ;  /* 0x0000000b020b7221 */ /* 0x010fc80000000000 */
[----:B------:R-:W-:Y:S01]  /*1090*/  FADD R16, R10, R11 ;  /* 0x0000000b0a107221 */ /* 0x000fe20000000000 */
[----:B---3--:R-:W-:-:S04]  /*10a0*/  FADD R18, R3, R12 ;  /* 0x0000000c03127221 */ /* 0x008fc80000000000 */
[----:B------:R-:W-:Y:S01]  /*10b0*/  FSEL R3, R16, -INF , !P3 ;  /* 0xff80000010037808 */ /* 0x000fe20005800000 */
[----:B------:R-:W-:-:S05]  /*10c0*/  FADD R15, R8, R18 ;  /* 0x00000012080f7221 */ /* 0x000fca0000000000 */
[----:B------:R-:W-:-:S04]  /*10d0*/  FSEL R12, R15, -INF , !P3 ;  /* 0xff8000000f0c7808 */ /* 0x000fc80005800000 */
[CC--:B------:R-:W-:Y:S02]  /*10e0*/  FSETP.GT.AND P1, PT, R12.reuse, R3.reuse, PT ;  /* 0x000000030c00720b */ /* 0x0c0fe40003f24000 */
[----:B------:R-:W-:Y:S01]  /*10f0*/  FSETP.NAN.AND P4, PT, R12, R12, PT ;  /* 0x0000000c0c00720b */ /* 0x000fe20003f88000 */
[----:B0-----:R-:W-:Y:S01]  /*1100*/  FADD R10, R14, R13 ;  /* 0x0000000d0e0a7221 */ /* 0x001fe20000000000 */
[----:B------:R-:W-:-:S03]  /*1110*/  FSEL R17, R12, R3, P1 ;  /* 0x000000030c117208 */ /* 0x000fc60000800000 */
[----:B------:R-:W-:Y:S01]  /*1120*/  FADD R13, R9, R10 ;  /* 0x0000000a090d7221 */ /* 0x000fe20000000000 */
[----:B------:R-:W-:-:S04]  /*1130*/  FSEL R17, R12, R17, P4 ;  /* 0x000000110c117208 */ /* 0x000fc80002000000 */
[----:B------:R-:W-:Y:S02]  /*1140*/  FSEL R14, R13, -INF , P2 ;  /* 0xff8000000d0e7808 */ /* 0x000fe40001000000 */
[C---:B------:R-:W-:Y:S02]  /*1150*/  FSETP.NAN.AND P4, PT, R17.reuse, R17, PT ;  /* 0x000000111100720b */ /* 0x040fe40003f88000 */
[----:B------:R-:W-:-:S13]  /*1160*/  FSETP.GT.AND P1, PT, R17, R14, PT ;  /* 0x0000000e1100720b */ /* 0x000fda0003f24000 */
[----:B------:R-:W-:-:S04]  /*1170*/  @!P1 FSEL R17, R17, R14, P4 ;  /* 0x0000000e11119208 */ /* 0x000fc80002000000 */
[C---:B------:R-:W-:Y:S01]  /*1180*/  FSETP.NAN.AND P4, PT, R17.reuse, R17, PT ;  /* 0x000000111100720b */ /* 0x040fe20003f88000 */
[----:B------:R-:W0:Y:S02]  /*1190*/  SHFL.BFLY PT, R2, R17, 0x10, 0x1f ;  /* 0x0e001f0011027f89 */ /* 0x000e2400000e0000 */
[----:B0-----:R-:W-:-:S10]  /*11a0*/  FSETP.GT.AND P1, PT, R17, R2, PT ;  /* 0x000000021100720b */ /* 0x001fd40003f24000 */
[----:B------:R-:W-:-:S04]  /*11b0*/  @!P4 FSEL R17, R17, R2, P1 ;  /* 0x000000021111c208 */ /* 0x000fc80000800000 */
[C---:B------:R-:W-:Y:S01]  /*11c0*/  FSETP.NAN.AND P4, PT, R17.reuse, R17, PT ;  /* 0x000000111100720b */ /* 0x040fe20003f88000 */
[----:B------:R-:W0:Y:S02]  /*11d0*/  SHFL.BFLY PT, R2, R17, 0x8, 0x1f ;  /* 0x0d001f0011027f89 */ /* 0x000e2400000e0000 */
[----:B0-----:R-:W-:-:S13]  /*11e0*/  FSETP.GT.AND P1, PT, R17, R2, PT ;  /* 0x000000021100720b */ /* 0x001fda0003f24000 */
[----:B------:R-:W-:-:S04]  /*11f0*/  @!P1 FSEL R17, R17, R2, P4 ;  /* 0x0000000211119208 */ /* 0x000fc80002000000 */
[C---:B------:R-:W-:Y:S01]  /*1200*/  FSETP.NAN.AND P4, PT, R17.reuse, R17, PT ;  /* 0x000000111100720b */ /* 0x040fe20003f88000 */
[----:B------:R-:W0:Y:S02]  /*1210*/  SHFL.BFLY PT, R2, R17, 0x4, 0x1f ;  /* 0x0c801f0011027f89 */ /* 0x000e2400000e0000 */
[----:B0-----:R-:W-:-:S13]  /*1220*/  FSETP.GT.AND P1, PT, R17, R2, PT ;  /* 0x000000021100720b */ /* 0x001fda0003f24000 */
[----:B------:R-:W-:Y:S02]  /*1230*/  @!P1 FSEL R17, R17, R2, P4 ;  /* 0x0000000211119208 */ /* 0x000fe40002000000 */
[----:B------:R-:W-:Y:S04]  /*1240*/  LDS R2, [R33.X4+0x600] ;  /* 0x0006000021027984 */ /* 0x000fe80000004800 */
[----:B------:R-:W-:Y:S01]  /*1250*/  BAR.SYNC.DEFER_BLOCKING 0x0 ;  /* 0x0000000000007b1d */ /* 0x000fe20000010000 */
[----:B------:R-:W-:Y:S02]  /*1260*/  FSETP.NEU.AND P1, PT, R16, -INF , PT ;  /* 0xff8000001000780b */ /* 0x000fe40003f2d000 */
[----:B------:R-:W-:Y:S02]  /*1270*/  FSETP.NAN.AND P6, PT, R17, R17, PT ;  /* 0x000000111100720b */ /* 0x000fe40003fc8000 */
[----:B------:R-:W-:Y:S01]  /*1280*/  FSETP.NEU.OR P4, PT, R15, -INF , P1 ;  /* 0xff8000000f00780b */ /* 0x000fe20000f8d400 */
[----:B------:R-:W0:Y:S03]  /*1290*/  SHFL.BFLY PT, R4, R17, 0x2, 0x1f ;  /* 0x0c401f0011047f89 */ /* 0x000e2600000e0000 */
[----:B------:R-:W-:Y:S01]  /*12a0*/  ISETP.LT.U32.AND P4, PT, R0, 0x2880, P4 ;  /* 0x000028800000780c */ /* 0x000fe20002781070 */
[----:B------:R-:W-:Y:S04]  /*12b0*/  STS [R33.X4+0x200], R11 ;  /* 0x0002000b21007388 */ /* 0x000fe80000004800 */
[----:B------:R1:W-:Y:S01]  /*12c0*/  STS [R33.X4], R18 ;  /* 0x0000001221007388 */ /* 0x0003e20000004800 */
[----:B0-----:R-:W-:-:S03]  /*12d0*/  FSETP.GT.AND P5, PT, R17, R4, PT ;  /* 0x000000041100720b */ /* 0x001fc60003fa4000 */
[----:B------:R0:W-:Y:S01]  /*12e0*/  STS [R33.X4+0x400], R10 ;  /* 0x0004000a21007388 */ /* 0x0001e20000004800 */
[----:B------:R-:W-:Y:S01]  /*12f0*/  FADD R2, RZ, R2 ;  /* 0x00000002ff027221 */ /* 0x000fe20000000000 */
[----:B-1----:R-:W-:-:S04]  /*1300*/  SHF.R.U32.HI R18, RZ, 0x5, R29 ;  /* 0x00000005ff127819 */ /* 0x002fc8000001161d */
[----:B------:R-:W-:Y:S01]  /*1310*/  STS [R33.X4+0x600], R2 ;  /* 0x0006000221007388 */ /* 0x000fe20000004800 */
[----:B0-----:R-:W-:-:S03]  /*1320*/  IMAD.WIDE R10, R31, R28, c[0x0][0x178] ;  /* 0x00005e001f0a7625 */ /* 0x001fc600078e021c */
[----:B------:R-:W-:Y:S01]  /*1330*/  @!P5 FSEL R17, R17, R4, P6 ;  /* 0x000000041111d208 */ /* 0x000fe20003000000 */
[----:B------:R-:W-:Y:S01]  /*1340*/  BAR.SYNC.DEFER_BLOCKING 0x0 ;  /* 0x0000000000007b1d */ /* 0x000fe20000010000 */
[----:B------:R-:W-:Y:S02]  /*1350*/  FSETP.NEU.AND P5, PT, R13, -INF , P2 ;  /* 0xff8000000d00780b */ /* 0x000fe400017ad000 */
[----:B------:R-:W-:Y:S02]  /*1360*/  ISETP.GE.U32.AND P6, PT, R29, 0x4, PT ;  /* 0x000000041d00780c */ /* 0x000fe40003fc6070 */
[----:B------:R-:W-:Y:S01]  /*1370*/  PLOP3.LUT P4, PT, P4, P5, PT, 0xa8, 0x0 ;  /* 0x000000000000781c */ /* 0x000fe2000278b570 */
[----:B------:R-:W0:Y:S01]  /*1380*/  SHFL.BFLY PT, R20, R17, 0x1, 0x1f ;  /* 0x0c201f0011147f89 */ /* 0x000e2200000e0000 */
[----:B------:R-:W-:Y:S02]  /*1390*/  FSETP.NAN.AND P5, PT, R17, R17, PT ;  /* 0x000000111100720b */ /* 0x000fe40003fa8000 */
[----:B------:R-:W-:-:S04]  /*13a0*/  SEL R19, RZ, 0x1, !P4 ;  /* 0x00000001ff137807 */ /* 0x000fc80006000000 */
[----:B------:R-:W1:Y:S01]  /*13b0*/  REDUX.OR UR4, R19 ;  /* 0x00000000130473c4 */ /* 0x000e620000004000 */
[----:B------:R-:W2:Y:S01]  /*13c0*/  LDS.128 R4, [R35.X4] ;  /* 0x0000000023047984 */ /* 0x000ea20000004c00 */
[----:B0-----:R-:W-:Y:S02]  /*13d0*/  FSETP.GT.AND P4, PT, R17, R20, PT ;  /* 0x000000141100720b */ /* 0x001fe40003f84000 */
[----:B-1----:R-:W-:Y:S01]  /*13e0*/  MOV R2, UR4 ;  /* 0x0000000400027c02 */ /* 0x002fe20008000f00 */
[----:B------:R-:W-:-:S03]  /*13f0*/  ULDC.64 UR4, c[0x0][0x118] ;  /* 0x0000460000047ab9 */ /* 0x000fc60000000a00 */
[----:B------:R-:W-:-:S07]  /*1400*/  PRMT R21, R2, 0x8880, RZ ;  /* 0x0000888002157816 */ /* 0x000fce00000000ff */
[----:B------:R-:W-:Y:S01]  /*1410*/  @!P4 SEL R17, R17, R20, P5 ;  /* 0x000000141111c207 */ /* 0x000fe20002800000 */
[----:B------:R-:W-:Y:S01]  /*1420*/  @P0 IMAD.MOV.U32 R20, RZ, RZ, 0x0 ;  /* 0x00000000ff140424 */ /* 0x000fe200078e00ff */
[----:B------:R-:W-:Y:S02]  /*1430*/  LOP3.LUT P5, RZ, R29, 0x1f, RZ, 0xc0, !PT ;  /* 0x0000001f1dff7812 */ /* 0x000fe400078ac0ff */
[----:B------:R-:W-:Y:S01]  /*1440*/  SGXT.U32 R2, R18, 0x2 ;  /* 0x000000021202781a */ /* 0x000fe20000000000 */
[----:B------:R-:W0:Y:S01]  /*1450*/  @P0 R2UR UR8, R20 ;  /* 0x00000000140803c2 */ /* 0x000e2200000e0000 */
[----:B------:R-:W-:Y:S02]  /*1460*/  PRMT R21, R21, 0x7710, RZ ;  /* 0x0000771015157816 */ /* 0x000fe400000000ff */
[----:B------:R-:W-:Y:S01]  /*1470*/  ISETP.NE.AND P4, PT, R29, RZ, PT ;  /* 0x000000ff1d00720c */ /* 0x000fe20003f85270 */
[----:B--2---:R1:W-:Y:S04]  /*1480*/  @P0 STG.E.128 [R10.64], R4 ;  /* 0x000000040a000986 */ /* 0x0043e8000c101d04 */
[----:B------:R-:W-:Y:S01]  /*1490*/  BAR.SYNC.DEFER_BLOCKING 0x0 ;  /* 0x0000000000007b1d */ /* 0x000fe20000010000 */
[----:B-1----:R-:W-:-:S02]  /*14a0*/  IMAD R6, R2, 0x3, R2 ;  /* 0x0000000302067824 */ /* 0x002fc400078e0202 */
[----:B------:R-:W-:-:S03]  /*14b0*/  IMAD R4, R29, 0x3, R29 ;  /* 0x000000031d047824 */ /* 0x000fc600078e021d */
[----:B------:R1:W-:Y:S04]  /*14c0*/  @!P5 STS.U8 [R2], R21 ;  /* 0x000000150200d388 */ /* 0x0003e80000000000 */
[----:B------:R-:W-:Y:S01]  /*14d0*/  BAR.SYNC.DEFER_BLOCKING 0x0 ;  /* 0x0000000000007b1d */ /* 0x000fe20000010000 */
[----:B-1----:R-:W-:-:S05]  /*14e0*/  @P0 MOV R21, 0x12f00000 ;  /* 0x12f0000000150802 */ /* 0x002fca0000000f00 */
[----:B------:R-:W0:Y:S01]  /*14f0*/  @P0 R2UR UR9, R21 ;  /* 0x00000000150903c2 */ /* 0x000e2200000e0000 */
[----:B------:R-:W1:Y:S04]  /*1500*/  @!P6 LDS.U8 R9, [R29] ;  /* 0x000000001d09e984 */ /* 0x000e680000000000 */
[----:B-1----:R-:W1:Y:S02]  /*1510*/  SHFL.BFLY PT, R18, R9, 0x2, 0x1f ;  /* 0x0c401f0009127f89 */ /* 0x002e6400000e0000 */
[----:B-1----:R-:W-:-:S04]  /*1520*/  LOP3.LUT R18, R9, R18, RZ, 0xfc, !PT ;  /* 0x0000001209127212 */ /* 0x002fc800078efcff */
[----:B------:R-:W-:-:S06]  /*1530*/  LOP3.LUT R19, R18, 0xff, RZ, 0xc0, !PT ;  /* 0x000000ff12137812 */ /* 0x000fcc00078ec0ff */
[----:B------:R-:W1:Y:S02]  /*1540*/  SHFL.BFLY PT, R19, R19, 0x1, 0x1f ;  /* 0x0c201f0013137f89 */ /* 0x000e6400000e0000 */
[----:B-1----:R-:W-:-:S04]  /*1550*/  LOP3.LUT R18, R18, R19, RZ, 0xfc, !PT ;  /* 0x0000001312127212 */ /* 0x002fc800078efcff */
[----:B------:R-:W-:-:S04]  /*1560*/  PRMT R18, R18, 0x8880, RZ ;  /* 0x0000888012127816 */ /* 0x000fc800000000ff */
[----:B------:R-:W-:-:S05]  /*1570*/  PRMT R18, R18, 0x7710, RZ ;  /* 0x0000771012127816 */ /* 0x000fca00000000ff */
[----:B------:R-:W-:Y:S04]  /*1580*/  @!P4 STS.U8 [R29], R18 ;  /* 0x000000121d00c388 */ /* 0x000fe80000000000 */
[----:B------:R-:W-:Y:S06]  /*1590*/  BAR.SYNC.DEFER_BLOCKING 0x0 ;  /* 0x0000000000007b1d */ /* 0x000fec0000010000 */
[----:B------:R-:W-:Y:S04]  /*15a0*/  LDS.U8 R5, [RZ] ;  /* 0x00000000ff057984 */ /* 0x000fe80000000000 */
[----:B------:R-:W-:Y:S06]  /*15b0*/  BAR.SYNC.DEFER_BLOCKING 0x0 ;  /* 0x0000000000007b1d */ /* 0x000fec0000010000 */
[----:B------:R1:W-:Y:S04]  /*15c0*/  @!P5 STS [R6], R17 ;  /* 0x000000110600d388 */ /* 0x0003e80000000800 */
[----:B------:R-:W-:Y:S01]  /*15d0*/  BAR.SYNC.DEFER_BLOCKING 0x0 ;  /* 0x0000000000007b1d */ /* 0x000fe20000010000 */
[----:B-1----:R-:W-:-:S04]  /*15e0*/  FADD R17, R15, -R15 ;  /* 0x8000000f0f117221 */ /* 0x002fc80000000000 */
[----:B------:R-:W-:Y:S01]  /*15f0*/  FMUL R17, R17, 1.4426950216293334961 ;  /* 0x3fb8aa3b11117820 */ /* 0x000fe20000400000 */
[----:B------:R-:W1:Y:S04]  /*1600*/  @!P6 LDS R0, [R4] ;  /* 0x000000000400e984 */ /* 0x000e680000000800 */
[----:B-1----:R-:W1:Y:S02]  /*1610*/  SHFL.BFLY PT, R7, R0, 0x2, 0x1f ;  /* 0x0c401f0000077f89 */ /* 0x002e6400000e0000 */
[----:B-1----:R-:W-:-:S04]  /*1620*/  FSETP.GT.AND P5, PT, R0, R7, PT ;  /* 0x000000070000720b */ /* 0x002fc80003fa4000 */
[C---:B------:R-:W-:Y:S02]  /*1630*/  FSEL R7, R0.reuse, R7, P5 ;  /* 0x0000000700077208 */ /* 0x040fe40002800000 */
[----:B------:R-:W-:-:S04]  /*1640*/  FSETP.NAN.AND P5, PT, R0, R0, PT ;  /* 0x000000000000720b */ /* 0x000fc80003fa8000 */
[----:B------:R-:W-:Y:S01]  /*1650*/  FSEL R19, R0, R7, P5 ;  /* 0x0000000700137208 */ /* 0x000fe20002800000 */
[----:B------:R-:W-:-:S03]  /*1660*/  FADD R0, -R15, -INF ;  /* 0xff8000000f007421 */ /* 0x000fc60000000100 */
[C---:B------:R-:W-:Y:S01]  /*1670*/  FSETP.NAN.AND P6, PT, R19.reuse, R19, PT ;  /* 0x000000131300720b */ /* 0x040fe20003fc8000 */
[----:B------:R-:W1:Y:S01]  /*1680*/  SHFL.BFLY PT, R2, R19, 0x1, 0x1f ;  /* 0x0c201f0013027f89 */ /* 0x000e6200000e0000 */
[----:B------:R-:W-:Y:S01]  /*1690*/  FMUL R0, R0, 1.4426950216293334961 ;  /* 0x3fb8aa3b00007820 */ /* 0x000fe20000400000 */
[----:B-1----:R-:W-:-:S13]  /*16a0*/  FSETP.GT.AND P5, PT, R19, R2, PT ;  /* 0x000000021300720b */ /* 0x002fda0003fa4000 */
[----:B------:R-:W-:Y:S01]  /*16b0*/  @!P5 SEL R19, R19, R2, P6 ;  /* 0x000000021313d207 */ /* 0x000fe20003000000 */
[C---:B------:R-:W-:Y:S01]  /*16c0*/  FADD R2, -R16.reuse, -INF ;  /* 0xff80000010027421 */ /* 0x040fe20000000100 */
[----:B------:R-:W-:Y:S01]  /*16d0*/  FADD R16, R16, -R16 ;  /* 0x8000001010107221 */ /* 0x000fe20000000000 */
[----:B------:R-:W-:Y:S02]  /*16e0*/  ISETP.GE.U32.AND P6, PT, R29, 0x4, PT ;  /* 0x000000041d00780c */ /* 0x000fe40003fc6070 */
[----:B------:R-:W-:Y:S01]  /*16f0*/  FMUL R2, R2, 1.4426950216293334961 ;  /* 0x3fb8aa3b02027820 */ /* 0x000fe20000400000 */
[----:B------:R-:W-:Y:S01]  /*1700*/  FMUL R16, R16, 1.4426950216293334961 ;  /* 0x3fb8aa3b10107820 */ /* 0x000fe20000400000 */
[----:B------:R-:W-:Y:S04]  /*1710*/  @!P4 STS [R4], R19 ;  /* 0x000000130400c388 */ /* 0x000fe80000000800 */
[----:B------:R-:W-:Y:S01]  /*1720*/  BAR.SYNC.DEFER_BLOCKING 0x0 ;  /* 0x0000000000007b1d */ /* 0x000fe20000010000 */
[----:B------:R-:W-:-:S13]  /*1730*/  FSETP.GEU.AND P5, PT, R2, -126, PT ;  /* 0xc2fc00000200780b */ /* 0x000fda0003fae000 */
[----:B------:R-:W-:-:S04]  /*1740*/  @!P5 FMUL R2, R2, 0.5 ;  /* 0x3f0000000202d820 */ /* 0x000fc80000400000 */
[----:B------:R-:W1:Y:S02]  /*1750*/  MUFU.EX2 R7, R2 ;  /* 0x0000000200077308 */ /* 0x000e640000000800 */
[----:B-1----:R-:W-:Y:S01]  /*1760*/  @!P5 FMUL R7, R7, R7 ;  /* 0x000000070707d220 */ /* 0x002fe20000400000 */
        /* <DEDUP_REMOVED lines=8> */
[----:B------:R-:W-:-:S03]  /*17f0*/  FSETP.GEU.AND P5, PT, R16, -126, PT ;  /* 0xc2fc00001000780b */ /* 0x000fc60003fae000 */
[----:B------:R-:W-:-:S10]  /*1800*/  FFMA R2, RZ, R9, R2 ;  /* 0x00000009ff027223 */ /* 0x000fd40000000002 */
[----:B------:R-:W-:-:S04]  /*1810*/  @!P5 FMUL R16, R16, 0.5 ;  /* 0x3f0000001010d820 */ /* 0x000fc80000400000 */
[----:B------:R-:W1:Y:S02]  /*1820*/  MUFU.EX2 R0, R16 ;  /* 0x0000001000007308 */ /* 0x000e640000000800 */
[----:B-1----:R-:W-:Y:S01]  /*1830*/  @!P5 FMUL R0, R0, R0 ;  /* 0x000000000000d220 */ /* 0x002fe20000400000 */
[----:B------:R-:W-:-:S03]  /*1840*/  FSETP.NEU.AND P5, PT, R15, -INF , PT ;  /* 0xff8000000f00780b */ /* 0x000fc60003fad000 */
[----:B------:R-:W-:Y:S01]  /*1850*/  FFMA R0, RZ, R7, R0 ;  /* 0x00000007ff007223 */ /* 0x000fe20000000000 */
[----:B------:R-:W-:Y:S01]  /*1860*/  FSEL R18, R2, 1, P5 ;  /* 0x3f80000002127808 */ /* 0x000fe20002800000 */
[C---:B------:R-:W-:Y:S01]  /*1870*/  FADD R2, -R13.reuse, -INF ;  /* 0xff8000000d027421 */ /* 0x040fe20000000100 */
[----:B------:R-:W1:Y:S04]  /*1880*/  LDS R7, [RZ] ;  /* 0x00000000ff077984 */ /* 0x000e680000000800 */
[----:B------:R-:W-:Y:S01]  /*1890*/  BAR.SYNC.DEFER_BLOCKING 0x0 ;  /* 0x0000000000007b1d */ /* 0x000fe20000010000 */
[----:B------:R-:W-:Y:S01]  /*18a0*/  FMUL R9, R2, 1.4426950216293334961 ;  /* 0x3fb8aa3b02097820 */ /* 0x000fe20000400000 */
[----:B------:R-:W-:Y:S01]  /*18b0*/  FSEL R2, R0, 1, P1 ;  /* 0x3f80000000027808 */ /* 0x000fe20000800000 */
[----:B------:R-:W-:Y:S01]  /*18c0*/  FADD R0, R13, -R13 ;  /* 0x8000000d0d007221 */ /* 0x000fe20000000000 */
[----:B------:R-:W-:-:S02]  /*18d0*/  FSEL R18, R18, RZ, !P3 ;  /* 0x000000ff12127208 */ /* 0x000fc40005800000 */
[----:B------:R-:W-:Y:S01]  /*18e0*/  FSETP.GEU.AND P1, PT, R9, -126, PT ;  /* 0xc2fc00000900780b */ /* 0x000fe20003f2e000 */
[----:B------:R-:W-:Y:S01]  /*18f0*/  FMUL R16, R0, 1.4426950216293334961 ;  /* 0x3fb8aa3b00107820 */ /* 0x000fe20000400000 */
[----:B------:R-:W-:-:S11]  /*1900*/  LOP3.LUT P5, RZ, R29, 0x1f, RZ, 0xc0, !PT ;  /* 0x0000001f1dff7812 */ /* 0x000fd600078ac0ff */
[----:B------:R-:W-:-:S04]  /*1910*/  @!P1 FMUL R9, R9, 0.5 ;  /* 0x3f00000009099820 */ /* 0x000fc80000400000 */
[----:B------:R-:W2:Y:S01]  /*1920*/  MUFU.EX2 R15, R9 ;  /* 0x00000009000f7308 */ /* 0x000ea20000000800 */
[--C-:B-1----:R-:W-:Y:S01]  /*1930*/  FADD R12, R12, -R7.reuse ;  /* 0x800000070c0c7221 */ /* 0x102fe20000000000 */
[--C-:B------:R-:W-:Y:S01]  /*1940*/  FADD R3, R3, -R7.reuse ;  /* 0x8000000703037221 */ /* 0x100fe20000000000 */
[----:B------:R-:W-:Y:S01]  /*1950*/  FADD R14, R14, -R7 ;  /* 0x800000070e0e7221 */ /* 0x000fe20000000000 */
[----:B--2---:R-:W-:Y:S01]  /*1960*/  @!P1 FMUL R15, R15, R15 ;  /* 0x0000000f0f0f9220 */ /* 0x004fe20000400000 */
[----:B------:R-:W-:Y:S01]  /*1970*/  FSETP.GEU.AND P1, PT, R16, -126, PT ;  /* 0xc2fc00001000780b */ /* 0x000fe20003f2e000 */
[----:B------:R-:W-:Y:S01]  /*1980*/  FMUL R12, R12, 1.4426950216293334961 ;  /* 0x3fb8aa3b0c0c7820 */ /* 0x000fe20000400000 */
[----:B------:R-:W-:Y:S01]  /*1990*/  FMUL R3, R3, 1.4426950216293334961 ;  /* 0x3fb8aa3b03037820 */ /* 0x000fe20000400000 */
[----:B------:R-:W-:-:S10]  /*19a0*/  FMUL R14, R14, 1.4426950216293334961 ;  /* 0x3fb8aa3b0e0e7820 */ /* 0x000fd40000400000 */
[----:B------:R-:W-:-:S04]  /*19b0*/  @!P1 FMUL R16, R16, 0.5 ;  /* 0x3f00000010109820 */ /* 0x000fc80000400000 */
[----:B------:R-:W1:Y:S02]  /*19c0*/  MUFU.EX2 R0, R16 ;  /* 0x0000001000007308 */ /* 0x000e640000000800 */
[----:B-1----:R-:W-:Y:S01]  /*19d0*/  @!P1 FMUL R0, R0, R0 ;  /* 0x0000000000009220 */ /* 0x002fe20000400000 */
[----:B------:R-:W-:-:S03]  /*19e0*/  FSETP.NEU.AND P1, PT, R7, -INF , PT ;  /* 0xff8000000700780b */ /* 0x000fc60003f2d000 */
[----:B------:R-:W-:Y:S01]  /*19f0*/  FFMA R0, RZ, R15, R0 ;  /* 0x0000000fff007223 */ /* 0x000fe20000000000 */
[----:B------:R-:W-:Y:S01]  /*1a00*/  FSEL R15, R2, RZ, !P3 ;  /* 0x000000ff020f7208 */ /* 0x000fe20005800000 */
[----:B------:R-:W-:Y:S01]  /*1a10*/  FADD R2, -R7, -INF ;  /* 0xff80000007027421 */ /* 0x000fe20000000100 */
[----:B------:R-:W-:Y:S02]  /*1a20*/  FSETP.NEU.AND P3, PT, R13, -INF , PT ;  /* 0xff8000000d00780b */ /* 0x000fe40003f6d000 */
[----:B------:R-:W-:Y:S01]  /*1a30*/  FSEL R12, R12, RZ, P1 ;  /* 0x000000ff0c0c7208 */ /* 0x000fe20000800000 */
[----:B------:R-:W-:Y:S01]  /*1a40*/  FMUL R2, R2, 1.4426950216293334961 ;  /* 0x3fb8aa3b02027820 */ /* 0x000fe20000400000 */
[----:B------:R-:W-:Y:S02]  /*1a50*/  FSEL R0, R0, 1, P3 ;  /* 0x3f80000000007808 */ /* 0x000fe40001800000 */
[----:B------:R-:W-:Y:S02]  /*1a60*/  FSETP.GEU.AND P3, PT, R12, -126, PT ;  /* 0xc2fc00000c00780b */ /* 0x000fe40003f6e000 */
[----:B------:R-:W-:-:S02]  /*1a70*/  FSEL R3, R3, RZ, P1 ;  /* 0x000000ff03037208 */ /* 0x000fc40000800000 */
[----:B------:R-:W-:Y:S02]  /*1a80*/  FSEL R14, R14, RZ, P1 ;  /* 0x000000ff0e0e7208 */ /* 0x000fe40000800000 */
[----:B------:R-:W-:-:S07]  /*1a90*/  FSEL R0, R0, RZ, P2 ;  /* 0x000000ff00007208 */ /* 0x000fce0001000000 */
[----:B------:R-:W-:-:S04]  /*1aa0*/  @!P3 FMUL R12, R12, 0.5 ;  /* 0x3f0000000c0cb820 */ /* 0x000fc80000400000 */
[----:B------:R1:W2:Y:S02]  /*1ab0*/  MUFU.EX2 R9, R12 ;  /* 0x0000000c00097308 */ /* 0x0002a40000000800 */
[----:B-1----:R-:W-:-:S04]  /*1ac0*/  FSEL R12, R2, RZ, P1 ;  /* 0x000000ff020c7208 */ /* 0x002fc80000800000 */
[----:B------:R-:W-:Y:S01]  /*1ad0*/  FSETP.GEU.AND P1, PT, R12, -126, PT ;  /* 0xc2fc00000c00780b */ /* 0x000fe20003f2e000 */
[----:B--2---:R-:W-:Y:S01]  /*1ae0*/  @!P3 FMUL R9, R9, R9 ;  /* 0x000000090909b220 */ /* 0x004fe20000400000 */
[----:B------:R-:W-:-:S03]  /*1af0*/  FSETP.GEU.AND P3, PT, R3, -126, PT ;  /* 0xc2fc00000300780b */ /* 0x000fc60003f6e000 */
[----:B------:R-:W-:Y:S02]  /*1b00*/  FMUL R16, R18, R9 ;  /* 0x0000000912107220 */ /* 0x000fe40000400000 */
[----:B------:R-:W-:-:S06]  /*1b10*/  CS2R R18, SRZ ;  /* 0x0000000000127805 */ /* 0x000fcc000001ff00 */
[----:B------:R-:W-:Y:S02]  /*1b20*/  @!P1 FMUL R12, R12, 0.5 ;  /* 0x3f0000000c0c9820 */ /* 0x000fe40000400000 */
[----:B------:R-:W-:-:S04]  /*1b30*/  @!P3 FMUL R3, R3, 0.5 ;  /* 0x3f0000000303b820 */ /* 0x000fc80000400000 */
[----:B------:R-:W1:Y:S08]  /*1b40*/  MUFU.EX2 R13, R3 ;  /* 0x00000003000d7308 */ /* 0x000e700000000800 */
[----:B------:R-:W2:Y:S01]  /*1b50*/  MUFU.EX2 R3, R12 ;  /* 0x0000000c00037308 */ /* 0x000ea20000000800 */
[----:B-1----:R-:W-:Y:S01]  /*1b60*/  @!P3 FMUL R13, R13, R13 ;  /* 0x0000000d0d0db220 */ /* 0x002fe20000400000 */
[----:B------:R-:W-:-:S03]  /*1b70*/  FSETP.GEU.AND P3, PT, R14, -126, PT ;  /* 0xc2fc00000e00780b */ /* 0x000fc60003f6e000 */
[----:B------:R-:W-:Y:S02]  /*1b80*/  FFMA R13, R15, R13, R16 ;  /* 0x0000000d0f0d7223 */ /* 0x000fe40000000010 */
[----:B------:R-:W-:Y:S01]  /*1b90*/  CS2R R16, SRZ ;  /* 0x0000000000107805 */ /* 0x000fe2000001ff00 */
[----:B--2---:R-:W-:-:S07]  /*1ba0*/  @!P1 FMUL R3, R3, R3 ;  /* 0x0000000303039220 */ /* 0x004fce0000400000 */
[----:B------:R-:W-:-:S04]  /*1bb0*/  @!P3 FMUL R14, R14, 0.5 ;  /* 0x3f0000000e0eb820 */ /* 0x000fc80000400000 */
[----:B------:R-:W1:Y:S02]  /*1bc0*/  MUFU.EX2 R2, R14 ;  /* 0x0000000e00027308 */ /* 0x000e640000000800 */
[----:B-1----:R-:W-:-:S04]  /*1bd0*/  @!P3 FMUL R2, R2, R2 ;  /* 0x000000020202b220 */ /* 0x002fc80000400000 */
[----:B------:R-:W-:-:S04]  /*1be0*/  FFMA R0, R0, R2, R13 ;  /* 0x0000000200007223 */ /* 0x000fc8000000000d */
[----:B------:R-:W-:-:S05]  /*1bf0*/  FFMA R0, RZ, R3, R0 ;  /* 0x00000003ff007223 */ /* 0x000fca0000000000 */
[----:B------:R-:W1:Y:S02]  /*1c00*/  SHFL.BFLY PT, R3, R0, 0x10, 0x1f ;  /* 0x0e001f0000037f89 */ /* 0x000e6400000e0000 */
[----:B-1----:R-:W-:-:S05]  /*1c10*/  FADD R3, R0, R3 ;  /* 0x0000000300037221 */ /* 0x002fca0000000000 */
[----:B------:R-:W1:Y:S02]  /*1c20*/  SHFL.BFLY PT, R2, R3, 0x8, 0x1f ;  /* 0x0d001f0003027f89 */ /* 0x000e6400000e0000 */
[----:B-1----:R-:W-:-:S05]  /*1c30*/  FADD R2, R3, R2 ;  /* 0x0000000203027221 */ /* 0x002fca0000000000 */
[----:B------:R-:W1:Y:S02]  /*1c40*/  SHFL.BFLY PT, R9, R2, 0x4, 0x1f ;  /* 0x0c801f0002097f89 */ /* 0x000e6400000e0000 */
[----:B-1----:R-:W-:Y:S01]  /*1c50*/  FADD R9, R2, R9 ;  /* 0x0000000902097221 */ /* 0x002fe20000000000 */
[----:B------:R-:W-:-:S04]  /*1c60*/  @P0 IMAD.MOV.U32 R2, RZ, RZ, 0x0 ;  /* 0x00000000ff020424 */ /* 0x000fc800078e00ff */
[----:B------:R-:W1:Y:S01]  /*1c70*/  SHFL.BFLY PT, R12, R9, 0x2, 0x1f ;  /* 0x0c401f00090c7f89 */ /* 0x000e6200000e0000 */
[----:B------:R-:W2:Y:S01]  /*1c80*/  @P0 R2UR UR6, R2 ;  /* 0x00000000020603c2 */ /* 0x000ea200000e0000 */
[----:B-1----:R-:W-:-:S05]  /*1c90*/  FADD R12, R9, R12 ;  /* 0x0000000c090c7221 */ /* 0x002fca0000000000 */
[----:B------:R-:W1:Y:S02]  /*1ca0*/  SHFL.BFLY PT, R13, R12, 0x1, 0x1f ;  /* 0x0c201f000c0d7f89 */ /* 0x000e6400000e0000 */
[----:B-1----:R-:W-:-:S05]  /*1cb0*/  FADD R15, R12, R13 ;  /* 0x0000000d0c0f7221 */ /* 0x002fca0000000000 */
[----:B------:R1:W-:Y:S04]  /*1cc0*/  @!P5 STS [R6], R15 ;  /* 0x0000000f0600d388 */ /* 0x0003e80000000800 */
[----:B------:R-:W-:Y:S01]  /*1cd0*/  BAR.SYNC.DEFER_BLOCKING 0x0 ;  /* 0x0000000000007b1d */ /* 0x000fe20000010000 */
[----:B-1----:R-:W-:-:S05]  /*1ce0*/  CS2R R14, SRZ ;  /* 0x00000000000e7805 */ /* 0x002fca000001ff00 */
[----:B------:R-:W1:Y:S04]  /*1cf0*/  @!P6 LDS R8, [R4] ;  /* 0x000000000408e984 */ /* 0x000e680000000800 */
[----:B-1----:R-:W1:Y:S02]  /*1d00*/  SHFL.BFLY PT, R3, R8, 0x2, 0x1f ;  /* 0x0c401f0008037f89 */ /* 0x002e6400000e0000 */
[----:B-1----:R-:W-:Y:S01]  /*1d10*/  FADD R0, R8, R3 ;  /* 0x0000000308007221 */ /* 0x002fe20000000000 */
[----:B------:R-:W-:-:S04]  /*1d20*/  @P0 MOV R3, 0x12f00000 ;  /* 0x12f0000000030802 */ /* 0x000fc80000000f00 */
[----:B------:R-:W1:Y:S01]  /*1d30*/  SHFL.BFLY PT, R13, R0, 0x1, 0x1f ;  /* 0x0c201f00000d7f89 */ /* 0x000e6200000e0000 */
[----:B------:R-:W2:Y:S01]  /*1d40*/  @P0 R2UR UR7, R3 ;  /* 0x00000000030703c2 */ /* 0x000ea200000e0000 */
[----:B-1----:R-:W-:Y:S02]  /*1d50*/  FADD R9, R0, R13 ;  /* 0x0000000d00097221 */ /* 0x002fe40000000000 */
[----:B------:R-:W-:-:S03]  /*1d60*/  CS2R R12, SRZ ;  /* 0x00000000000c7805 */ /* 0x000fc6000001ff00 */
[----:B------:R-:W-:Y:S04]  /*1d70*/  @!P4 STS [R4], R9 ;  /* 0x000000090400c388 */ /* 0x000fe80000000800 */
[----:B------:R-:W-:Y:S06]  /*1d80*/  BAR.SYNC.DEFER_BLOCKING 0x0 ;  /* 0x0000000000007b1d */ /* 0x000fec0000010000 */
[----:B--2---:R-:W2:Y:S04]  /*1d90*/  @P0 LDG.E.EF.128 R12, desc[UR6][R22.64] ;  /* 0x00000006160c0981 */ /* 0x004ea8200c0e1d00 */
[----:B0-----:R-:W2:Y:S01]  /*1da0*/  @P0 LDG.E.EF.128 R16, desc[UR8][R10.64] ;  /* 0x000000080a100981 */ /* 0x001ea2200c0e1d00 */
[----:B------:R-:W-:-:S03]  /*1db0*/  IMAD.WIDE R28, R31, R28, c[0x0][0x180] ;  /* 0x000060001f1c7625 */ /* 0x000fc600078e021c */
[----:B------:R-:W0:Y:S02]  /*1dc0*/  LDS R0, [RZ] ;  /* 0x00000000ff007984 */ /* 0x000e240000000800 */
[C---:B0-----:R-:W-:Y:S02]  /*1dd0*/  FSETP.GT.AND P4, PT, |R0|.reuse, 8.50705917302346158658e+37, PT ;  /* 0x7e8000000000780b */ /* 0x041fe40003f84200 */
[----:B------:R-:W-:-:S11]  /*1de0*/  FSETP.GEU.AND P5, PT, |R0|, 1.175494350822287508e-38, PT ;  /* 0x008000000000780b */ /* 0x000fd60003fae200 */
[----:B------:R-:W-:-:S04]  /*1df0*/  @P4 FMUL R0, R0, 0.25 ;  /* 0x3e80000000004820 */ /* 0x000fc80000400000 */
[----:B------:R-:W-:Y:S01]  /*1e00*/  @!P5 FMUL R0, R0, 16777216 ;  /* 0x4b8000000000d820 */ /* 0x000fe20000400000 */
[----:B--2---:R-:W-:Y:S01]  /*1e10*/  FADD R2, R17, R13 ;  /* 0x0000000d11027221 */ /* 0x004fe20000000000 */
[----:B------:R-:W-:Y:S01]  /*1e20*/  FADD R12, R16, R12 ;  /* 0x0000000c100c7221 */ /* 0x000fe20000000000 */
[----:B------:R-:W-:Y:S02]  /*1e30*/  FADD R14, R18, R14 ;  /* 0x0000000e120e7221 */ /* 0x000fe40000000000 */
[C---:B------:R-:W-:Y:S01]  /*1e40*/  FADD R2, -R7.reuse, R2 ;  /* 0x0000000207027221 */ /* 0x040fe20000000100 */
[C---:B------:R-:W-:Y:S01]  /*1e50*/  FADD R12, -R7.reuse, R12 ;  /* 0x0000000c070c7221 */ /* 0x040fe20000000100 */
[----:B------:R-:W-:Y:S02]  /*1e60*/  FADD R14, -R7, R14 ;  /* 0x0000000e070e7221 */ /* 0x000fe40000000100 */
[----:B------:R-:W-:Y:S01]  /*1e70*/  FMUL R3, R2, 1.4426950216293334961 ;  /* 0x3fb8aa3b02037820 */ /* 0x000fe20000400000 */
[----:B------:R-:W-:Y:S01]  /*1e80*/  FADD R2, R19, R15 ;  /* 0x0000000f13027221 */ /* 0x000fe20000000000 */
[----:B------:R-:W-:Y:S01]  /*1e90*/  FMUL R12, R12, 1.4426950216293334961 ;  /* 0x3fb8aa3b0c0c7820 */ /* 0x000fe20000400000 */
[----:B------:R-:W-:-:S02]  /*1ea0*/  FMUL R14, R14, 1.4426950216293334961 ;  /* 0x3fb8aa3b0e0e7820 */ /* 0x000fc40000400000 */
[----:B------:R-:W-:Y:S01]  /*1eb0*/  FADD R2, -R7, R2 ;  /* 0x0000000207027221 */ /* 0x000fe20000000100 */
[----:B------:R-:W-:Y:S01]  /*1ec0*/  FSETP.GEU.AND P1, PT, R3, -126, PT ;  /* 0xc2fc00000300780b */ /* 0x000fe20003f2e000 */
[----:B------:R-:W-:Y:S01]  /*1ed0*/  MUFU.RCP R7, R0 ;  /* 0x0000000000077308 */ /* 0x000fe20000001000 */
[----:B------:R-:W-:Y:S01]  /*1ee0*/  FSETP.GEU.AND P6, PT, R12, -126, PT ;  /* 0xc2fc00000c00780b */ /* 0x000fe20003fce000 */
[----:B------:R-:W-:Y:S01]  /*1ef0*/  FMUL R4, R2, 1.4426950216293334961 ;  /* 0x3fb8aa3b02047820 */ /* 0x000fe20000400000 */
[----:B------:R-:W-:-:S04]  /*1f00*/  FSETP.GEU.AND P2, PT, R14, -126, PT ;  /* 0xc2fc00000e00780b */ /* 0x000fc80003f4e000 */
[----:B------:R-:W-:-:S05]  /*1f10*/  FSETP.GEU.AND P3, PT, R4, -126, PT ;  /* 0xc2fc00000400780b */ /* 0x000fca0003f6e000 */
[----:B------:R-:W-:Y:S02]  /*1f20*/  @!P1 FMUL R3, R3, 0.5 ;  /* 0x3f00000003039820 */ /* 0x000fe40000400000 */
[----:B------:R-:W-:Y:S02]  /*1f30*/  @!P6 FMUL R12, R12, 0.5 ;  /* 0x3f0000000c0ce820 */ /* 0x000fe40000400000 */
[----:B------:R-:W-:Y:S02]  /*1f40*/  @!P2 FMUL R14, R14, 0.5 ;  /* 0x3f0000000e0ea820 */ /* 0x000fe40000400000 */
[----:B------:R-:W0:Y:S02]  /*1f50*/  MUFU.EX2 R3, R3 ;  /* 0x0000000300037308 */ /* 0x000e240000000800 */
[----:B------:R-:W-:-:S06]  /*1f60*/  @!P3 FMUL R4, R4, 0.5 ;  /* 0x3f0000000404b820 */ /* 0x000fcc0000400000 */
[----:B------:R-:W1:Y:S08]  /*1f70*/  MUFU.EX2 R12, R12 ;  /* 0x0000000c000c7308 */ /* 0x000e700000000800 */
[----:B------:R-:W2:Y:S01]  /*1f80*/  MUFU.EX2 R2, R14 ;  /* 0x0000000e00027308 */ /* 0x000ea20000000800 */
[----:B0-----:R-:W-:-:S04]  /*1f90*/  @!P1 FMUL R3, R3, R3 ;  /* 0x0000000303039220 */ /* 0x001fc80000400000 */
[----:B------:R-:W-:-:S03]  /*1fa0*/  @P4 FMUL R3, R3, 0.25 ;  /* 0x3e80000003034820 */ /* 0x000fc60000400000 */
[----:B------:R-:W0:Y:S01]  /*1fb0*/  MUFU.EX2 R6, R4 ;  /* 0x0000000400067308 */ /* 0x000e220000000800 */
[----:B-1----:R-:W-:Y:S01]  /*1fc0*/  @!P6 FMUL R12, R12, R12 ;  /* 0x0000000c0c0ce220 */ /* 0x002fe20000400000 */
[----:B------:R-:W-:Y:S01]  /*1fd0*/  @!P5 FMUL R3, R3, 16777216 ;  /* 0x4b8000000303d820 */ /* 0x000fe20000400000 */
[----:B------:R-:W-:Y:S02]  /*1fe0*/  ISETP.NE.AND P6, PT, R5, RZ, PT ;  /* 0x000000ff0500720c */ /* 0x000fe40003fc5270 */
[----:B------:R-:W-:Y:S01]  /*1ff0*/  @P4 FMUL R12, R12, 0.25 ;  /* 0x3e8000000c0c4820 */ /* 0x000fe20000400000 */
[----:B------:R-:W-:Y:S01]  /*2000*/  FMUL R3, R7, R3 ;  /* 0x0000000307037220 */ /* 0x000fe20000400000 */
[----:B--2---:R-:W-:Y:S02]  /*2010*/  @!P2 FMUL R2, R2, R2 ;  /* 0x000000020202a220 */ /* 0x004fe40000400000 */
[----:B------:R-:W-:Y:S02]  /*2020*/  @!P5 FMUL R12, R12, 16777216 ;  /* 0x4b8000000c0cd820 */ /* 0x000fe40000400000 */
[----:B------:R-:W-:Y:S01]  /*2030*/  SEL R13, R3, RZ, P6 ;  /* 0x000000ff030d7207 */ /* 0x000fe20003000000 */
[----:B------:R-:W-:Y:S01]  /*2040*/  @P4 FMUL R2, R2, 0.25 ;  /* 0x3e80000002024820 */ /* 0x000fe20000400000 */
[----:B------:R-:W-:Y:S01]  /*2050*/  FMUL R12, R7, R12 ;  /* 0x0000000c070c7220 */ /* 0x000fe20000400000 */
[----:B0-----:R-:W-:-:S02]  /*2060*/  @!P3 FMUL R6, R6, R6 ;  /* 0x000000060606b220 */ /* 0x001fc40000400000 */
[----:B------:R-:W-:Y:S02]  /*2070*/  @!P5 FMUL R2, R2, 16777216 ;  /* 0x4b8000000202d820 */ /* 0x000fe40000400000 */
[----:B------:R-:W-:Y:S01]  /*2080*/  SEL R12, R12, RZ, P6 ;  /* 0x000000ff0c0c7207 */ /* 0x000fe20003000000 */
[----:B------:R-:W-:Y:S01]  /*2090*/  @P4 FMUL R6, R6, 0.25 ;  /* 0x3e80000006064820 */ /* 0x000fe20000400000 */
[----:B------:R-:W-:-:S03]  /*20a0*/  FMUL R2, R7, R2 ;  /* 0x0000000207027220 */ /* 0x000fc60000400000 */
[----:B------:R-:W-:Y:S02]  /*20b0*/  @!P5 FMUL R6, R6, 16777216 ;  /* 0x4b8000000606d820 */ /* 0x000fe40000400000 */
[----:B------:R-:W-:Y:S02]  /*20c0*/  SEL R14, R2, RZ, P6 ;  /* 0x000000ff020e7207 */ /* 0x000fe40003000000 */
[----:B------:R-:W-:-:S05]  /*20d0*/  FMUL R6, R7, R6 ;  /* 0x0000000607067220 */ /* 0x000fca0000400000 */
[----:B------:R-:W-:Y:S01]  /*20e0*/  SEL R15, R6, RZ, P6 ;  /* 0x000000ff060f7207 */ /* 0x000fe20003000000 */
[----:B------:R-:W-:Y:S06]  /*20f0*/  @!P0 EXIT ;  /* 0x000000000000894d */ /* 0x000fec0003800000 */
[----:B------:R-:W-:Y:S01]  /*2100*/  STG.E.128 [R28.64], R12 ;  /* 0x0000000c1c007986 */ /* 0x000fe2000c101d04 */
[----:B------:R-:W-:Y:S05]  /*2110*/  EXIT ;  /* 0x000000000000794d */ /* 0x000fea0003800000 */
.L_x_1:
[----:B------:R-:W-:-:S00]  /*2120*/  BRA `(.L_x_1) ;  /* 0xfffffff000007947 */ /* 0x000fc0000383ffff */
[----:B------:R-:W-:-:S00]  /*2130*/  NOP ;  /* 0x0000000000007918 */ /* 0x000fc00000000000 */
        /* <DEDUP_REMOVED lines=12> */
.L_x_2:


//--------------------- .nv.global.init           --------------------------
	.section	.nv.global.init,"aw",@progbits
.nv.global.init:
	.type		assertFunc_0,@object
	.size		assertFunc_0,(_$_str - assertFunc_0)
assertFunc_0:
        /*0000*/ 	.byte	0x75, 0x6e, 0x6b, 0x6e, 0x6f, 0x77, 0x6e, 0x00
	.type		_$_str,@object
	.size		_$_str,(assertMessage_0 - _$_str)
_$_str:
        /*0008*/ 	.byte	0x5f, 0x5f, 0x43, 0x55, 0x44, 0x41, 0x5f, 0x46, 0x54, 0x5a, 0x00
	.type		assertMessage_0,@object
	.size		assertMessage_0,(assertFile_0 - assertMessage_0)
assertMessage_0:
        /*0013*/ 	.byte	0x69, 0x6e, 0x64, 0x65, 0x78, 0x20, 0x6f, 0x75, 0x74, 0x20, 0x6f, 0x66, 0x20, 0x62, 0x6f, 0x75
        /*0023*/ 	.byte	0x6e, 0x64, 0x73, 0x3a, 0x20, 0x30, 0x20, 0x3c, 0x3d, 0x20, 0x74, 0x6d, 0x70, 0x32, 0x37, 0x20
        /*0033*/ 	.byte	0x3c, 0x20, 0x33, 0x32, 0x00
	.type		assertFile_0,@object
	.size		assertFile_0,(.L_1 - assertFile_0)
assertFile_0:
        /*0038*/ 	.byte	0x2f, 0x6d, 0x6e, 0x74, 0x2f, 0x64, 0x69, 0x73, 0x6b, 0x31, 0x2f, 0x6b, 0x68, 0x69, 0x65, 0x6d
        /*0048*/ 	.byte	0x74, 0x74, 0x2f, 0x75, 0x6e, 0x69, 0x76, 0x65, 0x72, 0x73, 0x61, 0x6c, 0x2d, 0x6f, 0x66, 0x66
        /*0058*/ 	.byte	0x6c, 0x69, 0x6e, 0x65, 0x2d, 0x62, 0x62, 0x6f, 0x2f, 0x74, 0x6f, 0x72, 0x63, 0x68, 0x69, 0x6e
        /*0068*/ 	.byte	0x64, 0x75, 0x63, 0x74, 0x6f, 0x72, 0x5f, 0x75, 0x62, 0x75, 0x6e, 0x74, 0x75, 0x2f, 0x63, 0x69
        /*0078*/ 	.byte	0x2f, 0x63, 0x63, 0x69, 0x73, 0x62, 0x32, 0x79, 0x72, 0x61, 0x37, 0x36, 0x61, 0x62, 0x32, 0x68
        /*0088*/ 	.byte	0x61, 0x79, 0x63, 0x68, 0x6c, 0x33, 0x76, 0x6b, 0x6a, 0x6c, 0x6f, 0x67, 0x67, 0x75, 0x69, 0x37
        /*0098*/ 	.byte	0x6a, 0x6f, 0x72, 0x6e, 0x78, 0x34, 0x71, 0x6f, 0x64, 0x6f, 0x67, 0x64, 0x6a, 0x6f, 0x37, 0x76
        /*00a8*/ 	.byte	0x36, 0x79, 0x36, 0x34, 0x65, 0x2e, 0x70, 0x79, 0x00
.L_1:


//--------------------- .nv.shared.triton_red_fused__to_copy_add_mul_rsub_4 --------------------------
	.section	.nv.shared.triton_red_fused__to_copy_add_mul_rsub_4,"aw",@nobits
	.sectionflags	@""
	.align	16


//--------------------- SYMBOLS --------------------------

	.type		__assertfail,@function
